//
// Generated by NVIDIA NVVM Compiler
//
// Compiler Build ID: CL-36424714
// Cuda compilation tools, release 13.0, V13.0.88
// Based on NVVM 20.0.0
//

.version 9.0
.target sm_100
.address_size 64

	// .globl	_Z13upstream_5_3dPPdS_S_diiii

.visible .entry _Z13upstream_5_3dPPdS_S_diiii(
	.param .u64 .ptr .align 1 _Z13upstream_5_3dPPdS_S_diiii_param_0,
	.param .u64 .ptr .align 1 _Z13upstream_5_3dPPdS_S_diiii_param_1,
	.param .u64 .ptr .align 1 _Z13upstream_5_3dPPdS_S_diiii_param_2,
	.param .f64 _Z13upstream_5_3dPPdS_S_diiii_param_3,
	.param .u32 _Z13upstream_5_3dPPdS_S_diiii_param_4,
	.param .u32 _Z13upstream_5_3dPPdS_S_diiii_param_5,
	.param .u32 _Z13upstream_5_3dPPdS_S_diiii_param_6,
	.param .u32 _Z13upstream_5_3dPPdS_S_diiii_param_7
)
{
	.reg .pred 	%p<6>;
	.reg .b32 	%r<73>;
	.reg .b64 	%rd<47>;
	.reg .b64 	%fd<113>;

	ld.param.u64 	%rd3, [_Z13upstream_5_3dPPdS_S_diiii_param_1];
	ld.param.u64 	%rd4, [_Z13upstream_5_3dPPdS_S_diiii_param_2];
	ld.param.u32 	%r16, [_Z13upstream_5_3dPPdS_S_diiii_param_6];
	ld.param.u32 	%r17, [_Z13upstream_5_3dPPdS_S_diiii_param_7];
	cvta.to.global.u64 	%rd1, %rd4;
	cvta.to.global.u64 	%rd2, %rd3;
	mov.u32 	%r1, %ntid.z;
	div.u32 	%r2, %r16, %r1;
	mov.u32 	%r18, %tid.x;
	mov.u32 	%r19, %ntid.x;
	mov.u32 	%r20, %ctaid.x;
	mad.lo.s32 	%r21, %r19, %r20, %r18;
	mul.lo.s32 	%r72, %r17, %r21;
	add.s32 	%r4, %r72, %r17;
	setp.lt.s32 	%p1, %r17, 1;
	@%p1 bra 	$L__BB0_5;
	ld.param.u32 	%r69, [_Z13upstream_5_3dPPdS_S_diiii_param_5];
	ld.param.u32 	%r67, [_Z13upstream_5_3dPPdS_S_diiii_param_4];
	mov.u32 	%r22, %ctaid.y;
	div.u32 	%r23, %r22, %r2;
	mov.u32 	%r24, %ntid.y;
	mul.lo.s32 	%r25, %r23, %r2;
	sub.s32 	%r26, %r22, %r25;
	mov.u32 	%r27, %tid.y;
	mad.lo.s32 	%r28, %r26, %r24, %r27;
	mov.u32 	%r29, %tid.z;
	mad.lo.s32 	%r30, %r23, %r1, %r29;
	add.s32 	%r31, %r30, 3;
	mad.lo.s32 	%r32, %r30, 5, 15;
	mad.lo.s32 	%r33, %r31, %r67, %r32;
	add.s32 	%r34, %r28, %r32;
	add.s32 	%r35, %r34, 3;
	mul.lo.s32 	%r36, %r28, 5;
	mad.lo.s32 	%r37, %r30, 25, %r36;
	mad.lo.s32 	%r38, %r33, %r69, %r37;
	mad.lo.s32 	%r39, %r35, %r67, %r38;
	add.s32 	%r5, %r39, 90;
	mul.lo.s32 	%r40, %r67, -3;
	add.s32 	%r6, %r40, -12;
	add.s32 	%r41, %r40, -15;
	mul.lo.s32 	%r42, %r41, %r69;
	mad.lo.s32 	%r43, %r67, -12, %r42;
	add.s32 	%r7, %r43, -60;
	add.s32 	%r8, %r67, 5;
	mul.lo.s32 	%r44, %r8, %r69;
	mad.lo.s32 	%r45, %r67, 5, %r44;
	add.s32 	%r9, %r45, 25;
	add.s32 	%r10, %r72, 1;
	max.s32 	%r46, %r4, %r10;
	sub.s32 	%r47, %r46, %r72;
	and.b32  	%r48, %r47, 1;
	setp.eq.b32 	%p2, %r48, 1;
	not.pred 	%p3, %p2;
	@%p3 bra 	$L__BB0_3;
	ld.param.f64 	%fd111, [_Z13upstream_5_3dPPdS_S_diiii_param_3];
	add.s32 	%r49, %r5, %r72;
	add.s32 	%r50, %r49, 3;
	add.s32 	%r51, %r8, %r50;
	add.s32 	%r52, %r9, %r50;
	mul.wide.s32 	%rd5, %r49, 8;
	add.s64 	%rd6, %rd2, %rd5;
	ld.global.f64 	%fd2, [%rd6];
	mul.wide.s32 	%rd7, %r6, 8;
	add.s64 	%rd8, %rd6, %rd7;
	ld.global.f64 	%fd3, [%rd8];
	mul.wide.s32 	%rd9, %r7, 8;
	add.s64 	%rd10, %rd8, %rd9;
	ld.global.f64 	%fd4, [%rd10];
	add.f64 	%fd5, %fd3, %fd4;
	add.f64 	%fd6, %fd2, %fd5;
	add.f64 	%fd7, %fd6, %fd6;
	ld.global.f64 	%fd8, [%rd6+8];
	mul.wide.s32 	%rd11, %r8, 8;
	add.s64 	%rd12, %rd8, %rd11;
	ld.global.f64 	%fd9, [%rd12];
	mul.wide.s32 	%rd13, %r9, 8;
	add.s64 	%rd14, %rd10, %rd13;
	ld.global.f64 	%fd10, [%rd14];
	add.f64 	%fd11, %fd9, %fd10;
	add.f64 	%fd12, %fd8, %fd11;
	ld.global.f64 	%fd13, [%rd6+16];
	add.s64 	%rd15, %rd12, %rd11;
	ld.global.f64 	%fd14, [%rd15];
	add.s64 	%rd16, %rd14, %rd13;
	ld.global.f64 	%fd15, [%rd16];
	add.f64 	%fd16, %fd14, %fd15;
	add.f64 	%fd17, %fd13, %fd16;
	mul.f64 	%fd18, %fd17, 0dC04E000000000000;
	fma.rn.f64 	%fd19, %fd12, 0d402E000000000000, %fd18;
	sub.f64 	%fd20, %fd19, %fd7;
	ld.global.f64 	%fd21, [%rd6+24];
	ld.global.f64 	%fd22, [%rd6+32];
	mul.wide.s32 	%rd17, %r51, 8;
	add.s64 	%rd18, %rd2, %rd17;
	ld.global.f64 	%fd23, [%rd18];
	mul.wide.s32 	%rd19, %r52, 8;
	add.s64 	%rd20, %rd2, %rd19;
	ld.global.f64 	%fd24, [%rd20];
	add.f64 	%fd25, %fd23, %fd24;
	add.f64 	%fd26, %fd22, %fd25;
	ld.global.f64 	%fd27, [%rd6+40];
	add.s64 	%rd21, %rd18, %rd11;
	ld.global.f64 	%fd28, [%rd21];
	add.s64 	%rd22, %rd20, %rd13;
	ld.global.f64 	%fd29, [%rd22];
	add.f64 	%fd30, %fd28, %fd29;
	add.f64 	%fd31, %fd27, %fd30;
	mul.f64 	%fd32, %fd31, 0dC008000000000000;
	fma.rn.f64 	%fd33, %fd26, 0d403E000000000000, %fd32;
	fma.rn.f64 	%fd34, %fd21, 0d4034000000000000, %fd33;
	add.f64 	%fd35, %fd20, %fd34;
	mul.f64 	%fd36, %fd111, %fd35;
	add.s64 	%rd23, %rd1, %rd5;
	st.global.f64 	[%rd23+24], %fd36;
	mov.u32 	%r72, %r10;
$L__BB0_3:
	setp.ge.s32 	%p4, %r10, %r4;
	@%p4 bra 	$L__BB0_5;
$L__BB0_4:
	ld.param.u32 	%r70, [_Z13upstream_5_3dPPdS_S_diiii_param_5];
	ld.param.u32 	%r68, [_Z13upstream_5_3dPPdS_S_diiii_param_4];
	ld.param.f64 	%fd112, [_Z13upstream_5_3dPPdS_S_diiii_param_3];
	ld.param.u64 	%rd46, [_Z13upstream_5_3dPPdS_S_diiii_param_2];
	ld.param.u64 	%rd45, [_Z13upstream_5_3dPPdS_S_diiii_param_1];
	add.s32 	%r53, %r5, %r72;
	add.s32 	%r54, %r53, 3;
	add.s32 	%r55, %r68, 5;
	add.s32 	%r56, %r55, %r54;
	mul.lo.s32 	%r57, %r55, %r70;
	mad.lo.s32 	%r58, %r68, 5, %r57;
	add.s32 	%r59, %r58, 25;
	add.s32 	%r60, %r59, %r54;
	cvta.to.global.u64 	%rd24, %rd45;
	mul.wide.s32 	%rd25, %r53, 8;
	add.s64 	%rd26, %rd24, %rd25;
	ld.global.f64 	%fd37, [%rd26];
	mul.lo.s32 	%r61, %r68, -3;
	add.s32 	%r62, %r61, -12;
	mul.wide.s32 	%rd27, %r62, 8;
	add.s64 	%rd28, %rd26, %rd27;
	ld.global.f64 	%fd38, [%rd28];
	add.s32 	%r63, %r61, -15;
	mul.lo.s32 	%r64, %r63, %r70;
	mad.lo.s32 	%r65, %r68, -12, %r64;
	add.s32 	%r66, %r65, -60;
	mul.wide.s32 	%rd29, %r66, 8;
	add.s64 	%rd30, %rd28, %rd29;
	ld.global.f64 	%fd39, [%rd30];
	add.f64 	%fd40, %fd38, %fd39;
	add.f64 	%fd41, %fd37, %fd40;
	add.f64 	%fd42, %fd41, %fd41;
	ld.global.f64 	%fd43, [%rd26+8];
	mul.wide.s32 	%rd31, %r55, 8;
	add.s64 	%rd32, %rd28, %rd31;
	ld.global.f64 	%fd44, [%rd32];
	mul.wide.s32 	%rd33, %r59, 8;
	add.s64 	%rd34, %rd30, %rd33;
	ld.global.f64 	%fd45, [%rd34];
	add.f64 	%fd46, %fd44, %fd45;
	add.f64 	%fd47, %fd43, %fd46;
	mul.f64 	%fd48, %fd47, 0d402E000000000000;
	ld.global.f64 	%fd49, [%rd26+16];
	add.s64 	%rd35, %rd32, %rd31;
	ld.global.f64 	%fd50, [%rd35];
	add.s64 	%rd36, %rd34, %rd33;
	ld.global.f64 	%fd51, [%rd36];
	add.f64 	%fd52, %fd50, %fd51;
	add.f64 	%fd53, %fd49, %fd52;
	mul.f64 	%fd54, %fd53, 0d404E000000000000;
	sub.f64 	%fd55, %fd48, %fd54;
	sub.f64 	%fd56, %fd55, %fd42;
	ld.global.f64 	%fd57, [%rd26+24];
	ld.global.f64 	%fd58, [%rd26+32];
	mul.wide.s32 	%rd37, %r56, 8;
	add.s64 	%rd38, %rd24, %rd37;
	ld.global.f64 	%fd59, [%rd38];
	mul.wide.s32 	%rd39, %r60, 8;
	add.s64 	%rd40, %rd24, %rd39;
	ld.global.f64 	%fd60, [%rd40];
	add.f64 	%fd61, %fd59, %fd60;
	add.f64 	%fd62, %fd58, %fd61;
	mul.f64 	%fd63, %fd62, 0d403E000000000000;
	ld.global.f64 	%fd64, [%rd26+40];
	add.s64 	%rd41, %rd38, %rd31;
	ld.global.f64 	%fd65, [%rd41];
	add.s64 	%rd42, %rd40, %rd33;
	ld.global.f64 	%fd66, [%rd42];
	add.f64 	%fd67, %fd65, %fd66;
	add.f64 	%fd68, %fd64, %fd67;
	mul.f64 	%fd69, %fd68, 0d4008000000000000;
	sub.f64 	%fd70, %fd63, %fd69;
	fma.rn.f64 	%fd71, %fd57, 0d4034000000000000, %fd70;
	add.f64 	%fd72, %fd56, %fd71;
	mul.f64 	%fd73, %fd112, %fd72;
	cvta.to.global.u64 	%rd43, %rd46;
	add.s64 	%rd44, %rd43, %rd25;
	st.global.f64 	[%rd44+24], %fd73;
	ld.global.f64 	%fd74, [%rd26+8];
	ld.global.f64 	%fd75, [%rd28+8];
	ld.global.f64 	%fd76, [%rd30+8];
	add.f64 	%fd77, %fd75, %fd76;
	add.f64 	%fd78, %fd74, %fd77;
	add.f64 	%fd79, %fd78, %fd78;
	ld.global.f64 	%fd80, [%rd26+16];
	ld.global.f64 	%fd81, [%rd32+8];
	ld.global.f64 	%fd82, [%rd34+8];
	add.f64 	%fd83, %fd81, %fd82;
	add.f64 	%fd84, %fd80, %fd83;
	mul.f64 	%fd85, %fd84, 0d402E000000000000;
	ld.global.f64 	%fd86, [%rd26+24];
	ld.global.f64 	%fd87, [%rd35+8];
	ld.global.f64 	%fd88, [%rd36+8];
	add.f64 	%fd89, %fd87, %fd88;
	add.f64 	%fd90, %fd86, %fd89;
	mul.f64 	%fd91, %fd90, 0d404E000000000000;
	sub.f64 	%fd92, %fd85, %fd91;
	sub.f64 	%fd93, %fd92, %fd79;
	ld.global.f64 	%fd94, [%rd26+32];
	ld.global.f64 	%fd95, [%rd26+40];
	ld.global.f64 	%fd96, [%rd38+8];
	ld.global.f64 	%fd97, [%rd40+8];
	add.f64 	%fd98, %fd96, %fd97;
	add.f64 	%fd99, %fd95, %fd98;
	mul.f64 	%fd100, %fd99, 0d403E000000000000;
	ld.global.f64 	%fd101, [%rd26+48];
	ld.global.f64 	%fd102, [%rd41+8];
	ld.global.f64 	%fd103, [%rd42+8];
	add.f64 	%fd104, %fd102, %fd103;
	add.f64 	%fd105, %fd101, %fd104;
	mul.f64 	%fd106, %fd105, 0d4008000000000000;
	sub.f64 	%fd107, %fd100, %fd106;
	fma.rn.f64 	%fd108, %fd94, 0d4034000000000000, %fd107;
	add.f64 	%fd109, %fd93, %fd108;
	mul.f64 	%fd110, %fd112, %fd109;
	st.global.f64 	[%rd44+32], %fd110;
	add.s32 	%r72, %r72, 2;
	setp.lt.s32 	%p5, %r72, %r4;
	@%p5 bra 	$L__BB0_4;
$L__BB0_5:
	ret;

}
	// .globl	_Z10initializePdS_diiii
.visible .entry _Z10initializePdS_diiii(
	.param .u64 .ptr .align 1 _Z10initializePdS_diiii_param_0,
	.param .u64 .ptr .align 1 _Z10initializePdS_diiii_param_1,
	.param .f64 _Z10initializePdS_diiii_param_2,
	.param .u32 _Z10initializePdS_diiii_param_3,
	.param .u32 _Z10initializePdS_diiii_param_4,
	.param .u32 _Z10initializePdS_diiii_param_5,
	.param .u32 _Z10initializePdS_diiii_param_6
)
{
	.reg .pred 	%p<6>;
	.reg .b32 	%r<75>;
	.reg .b64 	%rd<51>;

	ld.param.u64 	%rd3, [_Z10initializePdS_diiii_param_0];
	ld.param.u64 	%rd4, [_Z10initializePdS_diiii_param_1];
	ld.param.u32 	%r16, [_Z10initializePdS_diiii_param_5];
	ld.param.u32 	%r17, [_Z10initializePdS_diiii_param_6];
	cvta.to.global.u64 	%rd1, %rd4;
	cvta.to.global.u64 	%rd2, %rd3;
	mov.u32 	%r1, %ntid.z;
	div.u32 	%r2, %r16, %r1;
	mov.u32 	%r18, %tid.x;
	mov.u32 	%r19, %ntid.x;
	mov.u32 	%r20, %ctaid.x;
	mad.lo.s32 	%r21, %r19, %r20, %r18;
	mul.lo.s32 	%r74, %r17, %r21;
	add.s32 	%r4, %r74, %r17;
	setp.lt.s32 	%p1, %r17, 1;
	@%p1 bra 	$L__BB1_6;
	ld.param.u32 	%r71, [_Z10initializePdS_diiii_param_4];
	ld.param.u32 	%r69, [_Z10initializePdS_diiii_param_3];
	mov.u32 	%r22, %ctaid.y;
	div.u32 	%r23, %r22, %r2;
	mov.u32 	%r24, %ntid.y;
	mul.lo.s32 	%r25, %r23, %r2;
	sub.s32 	%r26, %r22, %r25;
	mov.u32 	%r27, %tid.y;
	mad.lo.s32 	%r28, %r26, %r24, %r27;
	mov.u32 	%r29, %tid.z;
	mad.lo.s32 	%r30, %r23, %r1, %r29;
	add.s32 	%r31, %r30, 3;
	mad.lo.s32 	%r32, %r30, 5, 15;
	mad.lo.s32 	%r33, %r31, %r69, %r32;
	add.s32 	%r34, %r28, %r32;
	add.s32 	%r35, %r34, 3;
	mul.lo.s32 	%r36, %r28, 5;
	mad.lo.s32 	%r37, %r30, 25, %r36;
	mad.lo.s32 	%r38, %r33, %r71, %r37;
	mad.lo.s32 	%r39, %r35, %r69, %r38;
	add.s32 	%r5, %r39, 90;
	mul.lo.s32 	%r40, %r69, -3;
	add.s32 	%r6, %r40, -12;
	add.s32 	%r7, %r69, 5;
	add.s32 	%r41, %r40, -15;
	mul.lo.s32 	%r42, %r41, %r71;
	mad.lo.s32 	%r43, %r69, -15, %r42;
	add.s32 	%r8, %r43, -73;
	mul.lo.s32 	%r44, %r7, %r71;
	mad.lo.s32 	%r45, %r69, 5, %r44;
	add.s32 	%r9, %r45, 25;
	add.s32 	%r10, %r74, 1;
	max.s32 	%r46, %r4, %r10;
	sub.s32 	%r47, %r46, %r74;
	and.b32  	%r48, %r47, 1;
	setp.eq.b32 	%p2, %r48, 1;
	not.pred 	%p3, %p2;
	@%p3 bra 	$L__BB1_3;
	add.s32 	%r49, %r5, %r74;
	mul.wide.s32 	%rd5, %r49, 8;
	add.s64 	%rd6, %rd2, %rd5;
	mov.b64 	%rd7, 4591870180066957722;
	st.global.u64 	[%rd6], %rd7;
	add.s32 	%r50, %r10, %r5;
	st.global.u64 	[%rd6+8], %rd7;
	st.global.u64 	[%rd6+16], %rd7;
	mul.wide.s32 	%rd8, %r6, 8;
	add.s64 	%rd9, %rd6, %rd8;
	st.global.u64 	[%rd9], %rd7;
	mul.wide.s32 	%rd10, %r7, 8;
	add.s64 	%rd11, %rd9, %rd10;
	st.global.u64 	[%rd11], %rd7;
	add.s64 	%rd12, %rd11, %rd10;
	st.global.u64 	[%rd12], %rd7;
	add.s32 	%r51, %r8, %r50;
	mul.wide.s32 	%rd13, %r51, 8;
	add.s64 	%rd14, %rd2, %rd13;
	st.global.u64 	[%rd14], %rd7;
	mul.wide.s32 	%rd15, %r9, 8;
	add.s64 	%rd16, %rd14, %rd15;
	st.global.u64 	[%rd16], %rd7;
	add.s64 	%rd17, %rd16, %rd15;
	st.global.u64 	[%rd17], %rd7;
	add.s32 	%r52, %r50, 2;
	st.global.u64 	[%rd6+24], %rd7;
	add.s32 	%r53, %r9, %r52;
	mul.wide.s32 	%rd18, %r53, 8;
	add.s64 	%rd19, %rd2, %rd18;
	st.global.u64 	[%rd19], %rd7;
	add.s64 	%rd20, %rd19, %rd15;
	st.global.u64 	[%rd20], %rd7;
	add.s32 	%r54, %r7, %r52;
	mul.wide.s32 	%rd21, %r54, 8;
	add.s64 	%rd22, %rd2, %rd21;
	st.global.u64 	[%rd22], %rd7;
	add.s64 	%rd23, %rd22, %rd10;
	st.global.u64 	[%rd23], %rd7;
	st.global.u64 	[%rd6+32], %rd7;
	st.global.u64 	[%rd6+40], %rd7;
	add.s64 	%rd24, %rd1, %rd5;
	mov.b64 	%rd25, 4607632778762754458;
	st.global.u64 	[%rd24+24], %rd25;
	mov.u32 	%r74, %r10;
$L__BB1_3:
	setp.ge.s32 	%p4, %r10, %r4;
	@%p4 bra 	$L__BB1_6;
	mul.wide.s32 	%rd32, %r7, 8;
$L__BB1_5:
	ld.param.u32 	%r72, [_Z10initializePdS_diiii_param_4];
	ld.param.u32 	%r70, [_Z10initializePdS_diiii_param_3];
	ld.param.u64 	%rd50, [_Z10initializePdS_diiii_param_1];
	ld.param.u64 	%rd49, [_Z10initializePdS_diiii_param_0];
	add.s32 	%r55, %r5, %r74;
	cvta.to.global.u64 	%rd26, %rd49;
	mul.wide.s32 	%rd27, %r55, 8;
	add.s64 	%rd28, %rd26, %rd27;
	mov.b64 	%rd29, 4591870180066957722;
	st.global.u64 	[%rd28], %rd29;
	st.global.u64 	[%rd28+8], %rd29;
	st.global.u64 	[%rd28+16], %rd29;
	mul.lo.s32 	%r56, %r70, -3;
	add.s32 	%r57, %r56, -12;
	mul.wide.s32 	%rd30, %r57, 8;
	add.s64 	%rd31, %rd28, %rd30;
	st.global.u64 	[%rd31], %rd29;
	add.s64 	%rd33, %rd31, %rd32;
	st.global.u64 	[%rd33], %rd29;
	add.s64 	%rd34, %rd33, %rd32;
	st.global.u64 	[%rd34], %rd29;
	add.s32 	%r58, %r56, -15;
	mul.lo.s32 	%r59, %r58, %r72;
	mad.lo.s32 	%r60, %r70, -15, %r59;
	add.s32 	%r61, %r60, %r55;
	add.s32 	%r62, %r61, -72;
	mul.wide.s32 	%rd35, %r62, 8;
	add.s64 	%rd36, %rd26, %rd35;
	st.global.u64 	[%rd36], %rd29;
	mul.lo.s32 	%r63, %r7, %r72;
	mad.lo.s32 	%r64, %r70, 5, %r63;
	add.s32 	%r65, %r64, 25;
	mul.wide.s32 	%rd37, %r65, 8;
	add.s64 	%rd38, %rd36, %rd37;
	st.global.u64 	[%rd38], %rd29;
	add.s64 	%rd39, %rd38, %rd37;
	st.global.u64 	[%rd39], %rd29;
	add.s32 	%r66, %r55, 3;
	st.global.u64 	[%rd28+24], %rd29;
	add.s32 	%r67, %r65, %r66;
	mul.wide.s32 	%rd40, %r67, 8;
	add.s64 	%rd41, %rd26, %rd40;
	st.global.u64 	[%rd41], %rd29;
	add.s64 	%rd42, %rd41, %rd37;
	st.global.u64 	[%rd42], %rd29;
	add.s32 	%r68, %r7, %r66;
	mul.wide.s32 	%rd43, %r68, 8;
	add.s64 	%rd44, %rd26, %rd43;
	st.global.u64 	[%rd44], %rd29;
	add.s64 	%rd45, %rd44, %rd32;
	st.global.u64 	[%rd45], %rd29;
	st.global.u64 	[%rd28+32], %rd29;
	st.global.u64 	[%rd28+40], %rd29;
	cvta.to.global.u64 	%rd46, %rd50;
	add.s64 	%rd47, %rd46, %rd27;
	mov.b64 	%rd48, 4607632778762754458;
	st.global.u64 	[%rd47+24], %rd48;
	st.global.u64 	[%rd28+8], %rd29;
	st.global.u64 	[%rd28+16], %rd29;
	st.global.u64 	[%rd28+24], %rd29;
	st.global.u64 	[%rd31+8], %rd29;
	st.global.u64 	[%rd33+8], %rd29;
	st.global.u64 	[%rd34+8], %rd29;
	st.global.u64 	[%rd36+8], %rd29;
	st.global.u64 	[%rd38+8], %rd29;
	st.global.u64 	[%rd39+8], %rd29;
	st.global.u64 	[%rd28+32], %rd29;
	st.global.u64 	[%rd41+8], %rd29;
	st.global.u64 	[%rd42+8], %rd29;
	st.global.u64 	[%rd44+8], %rd29;
	st.global.u64 	[%rd45+8], %rd29;
	st.global.u64 	[%rd28+40], %rd29;
	st.global.u64 	[%rd28+48], %rd29;
	st.global.u64 	[%rd47+32], %rd48;
	add.s32 	%r74, %r74, 2;
	setp.lt.s32 	%p5, %r74, %r4;
	@%p5 bra 	$L__BB1_5;
$L__BB1_6:
	ret;

}


// ===== COMPILED SASS (sm_100) =====

	.target	sm_100

	.elftype	@"ET_EXEC"


//--------------------- .note.nv.tkinfo           --------------------------
	.section	.note.nv.tkinfo,"",@"SHT_NOTE"
	.sectionflags	@"SHF_NOTE_NV_TKINFO"
	.tkinfo
        /*0018*/ 	.word	0x00000002
        /*0030*/ 	.string	""
        /*0030*/ 	.string	"ptxas"
        /*0030*/ 	.string	"Cuda compilation tools, release 13.0, V13.0.88"
        /*0030*/ 	.string	"Build cuda_13.0.r13.0/compiler.36424714_0"
        /*0030*/ 	.string	"-arch sm_100 -m 64 "



//--------------------- .note.nv.cuinfo           --------------------------
	.section	.note.nv.cuinfo,"",@"SHT_NOTE"
	.sectionflags	@"SHF_NOTE_NV_CUINFO"
        /*0018*/ 	.short	0x0002
        /*001a*/ 	.short	0x0064
        /*001c*/ 	.short	0x0082
	.zero		2


//--------------------- .nv.info                  --------------------------
	.section	.nv.info,"",@"SHT_CUDA_INFO"
	.align	4


	//----- nvinfo : EIATTR_REGCOUNT
	.align		4
        /*0000*/ 	.byte	0x04, 0x2f
        /*0002*/ 	.short	(.L_1 - .L_0)
	.align		4
.L_0:
        /*0004*/ 	.word	index@(_Z13upstream_5_3dPPdS_S_diiii)
        /*0008*/ 	.word	0x00000028


	//----- nvinfo : EIATTR_FRAME_SIZE
	.align		4
.L_1:
        /*000c*/ 	.byte	0x04, 0x11
        /*000e*/ 	.short	(.L_3 - .L_2)
	.align		4
.L_2:
        /*0010*/ 	.word	index@(_Z13upstream_5_3dPPdS_S_diiii)
        /*0014*/ 	.word	0x00000000


	//----- nvinfo : EIATTR_REGCOUNT
	.align		4
.L_3:
        /*0018*/ 	.byte	0x04, 0x2f
        /*001a*/ 	.short	(.L_5 - .L_4)
	.align		4
.L_4:
        /*001c*/ 	.word	index@(_Z10initializePdS_diiii)
        /*0020*/ 	.word	0x00000028


	//----- nvinfo : EIATTR_FRAME_SIZE
	.align		4
.L_5:
        /*0024*/ 	.byte	0x04, 0x11
        /*0026*/ 	.short	(.L_7 - .L_6)
	.align		4
.L_6:
        /*0028*/ 	.word	index@(_Z10initializePdS_diiii)
        /*002c*/ 	.word	0x00000000


	//----- nvinfo : EIATTR_MIN_STACK_SIZE
	.align		4
.L_7:
        /*0030*/ 	.byte	0x04, 0x12
        /*0032*/ 	.short	(.L_9 - .L_8)
	.align		4
.L_8:
        /*0034*/ 	.word	index@(_Z10initializePdS_diiii)
        /*0038*/ 	.word	0x00000000


	//----- nvinfo : EIATTR_MIN_STACK_SIZE
	.align		4
.L_9:
        /*003c*/ 	.byte	0x04, 0x12
        /*003e*/ 	.short	(.L_11 - .L_10)
	.align		4
.L_10:
        /*0040*/ 	.word	index@(_Z13upstream_5_3dPPdS_S_diiii)
        /*0044*/ 	.word	0x00000000
.L_11:


//--------------------- .nv.compat                --------------------------
	.section	.nv.compat,"",@"SHT_CUDA_COMPAT_INFO"
	.align	4
        /*0000*/ 	.byte	0x02, 0x09, 0x00, 0x00, 0x02, 0x02, 0x01, 0x00, 0x02, 0x05, 0x05, 0x00, 0x03, 0x07, 0x01, 0x01
        /*0010*/ 	.byte	0x02, 0x03, 0x00, 0x00, 0x02, 0x06, 0x01, 0x00, 0x04, 0x0b, 0x08, 0x00, 0x01, 0x00, 0x00, 0x00
        /*0020*/ 	.byte	0x00, 0x00, 0x00, 0x00


//--------------------- .nv.info._Z10initializePdS_diiii --------------------------
	.section	.nv.info._Z10initializePdS_diiii,"",@"SHT_CUDA_INFO"
	.sectionflags	@""
	.align	4


	//----- nvinfo : EIATTR_CUDA_API_VERSION
	.align		4
        /*0000*/ 	.byte	0x04, 0x37
        /*0002*/ 	.short	(.L_13 - .L_12)
.L_12:
        /*0004*/ 	.word	0x00000082


	//----- nvinfo : EIATTR_KPARAM_INFO
	.align		4
.L_13:
        /*0008*/ 	.byte	0x04, 0x17
        /*000a*/ 	.short	(.L_15 - .L_14)
.L_14:
        /*000c*/ 	.word	0x00000000
        /*0010*/ 	.short	0x0006
        /*0012*/ 	.short	0x0024
        /*0014*/ 	.byte	0x00, 0xf0, 0x11, 0x00


	//----- nvinfo : EIATTR_KPARAM_INFO
	.align		4
.L_15:
        /*0018*/ 	.byte	0x04, 0x17
        /*001a*/ 	.short	(.L_17 - .L_16)
.L_16:
        /*001c*/ 	.word	0x00000000
        /*0020*/ 	.short	0x0005
        /*0022*/ 	.short	0x0020
        /*0024*/ 	.byte	0x00, 0xf0, 0x11, 0x00


	//----- nvinfo : EIATTR_KPARAM_INFO
	.align		4
.L_17:
        /*0028*/ 	.byte	0x04, 0x17
        /*002a*/ 	.short	(.L_19 - .L_18)
.L_18:
        /*002c*/ 	.word	0x00000000
        /*0030*/ 	.short	0x0004
        /*0032*/ 	.short	0x001c
        /*0034*/ 	.byte	0x00, 0xf0, 0x11, 0x00


	//----- nvinfo : EIATTR_KPARAM_INFO
	.align		4
.L_19:
        /*0038*/ 	.byte	0x04, 0x17
        /*003a*/ 	.short	(.L_21 - .L_20)
.L_20:
        /*003c*/ 	.word	0x00000000
        /*0040*/ 	.short	0x0003
        /*0042*/ 	.short	0x0018
        /*0044*/ 	.byte	0x00, 0xf0, 0x11, 0x00


	//----- nvinfo : EIATTR_KPARAM_INFO
	.align		4
.L_21:
        /*0048*/ 	.byte	0x04, 0x17
        /*004a*/ 	.short	(.L_23 - .L_22)
.L_22:
        /*004c*/ 	.word	0x00000000
        /*0050*/ 	.short	0x0002
        /*0052*/ 	.short	0x0010
        /*0054*/ 	.byte	0x00, 0xf0, 0x21, 0x00


	//----- nvinfo : EIATTR_KPARAM_INFO
	.align		4
.L_23:
        /*0058*/ 	.byte	0x04, 0x17
        /*005a*/ 	.short	(.L_25 - .L_24)
.L_24:
        /*005c*/ 	.word	0x00000000
        /*0060*/ 	.short	0x0001
        /*0062*/ 	.short	0x0008
        /*0064*/ 	.byte	0x00, 0xf5, 0x21, 0x00


	//----- nvinfo : EIATTR_KPARAM_INFO
	.align		4
.L_25:
        /*0068*/ 	.byte	0x04, 0x17
        /*006a*/ 	.short	(.L_27 - .L_26)
.L_26:
        /*006c*/ 	.word	0x00000000
        /*0070*/ 	.short	0x0000
        /*0072*/ 	.short	0x0000
        /*0074*/ 	.byte	0x00, 0xf5, 0x21, 0x00


	//----- nvinfo : EIATTR_SPARSE_MMA_MASK
	.align		4
.L_27:
        /*0078*/ 	.byte	0x03, 0x50
        /*007a*/ 	.short	0x0000


	//----- nvinfo : EIATTR_MAXREG_COUNT
	.align		4
        /*007c*/ 	.byte	0x03, 0x1b
        /*007e*/ 	.short	0x00ff


	//----- nvinfo : EIATTR_MERCURY_ISA_VERSION
	.align		4
        /*0080*/ 	.byte	0x03, 0x5f
        /*0082*/ 	.short	0x0101


	//----- nvinfo : EIATTR_VRC_CTA_INIT_COUNT
	.align		4
        /*0084*/ 	.byte	0x02, 0x4a
	.zero		1
	.zero		1


	//----- nvinfo : EIATTR_EXIT_INSTR_OFFSETS
	.align		4
        /*0088*/ 	.byte	0x04, 0x1c
        /*008a*/ 	.short	(.L_29 - .L_28)


	//   ....[0]....
.L_28:
        /*008c*/ 	.word	0x000001a0


	//   ....[1]....
        /*0090*/ 	.word	0x000007e0


	//   ....[2]....
        /*0094*/ 	.word	0x00000bb0


	//----- nvinfo : EIATTR_CRS_STACK_SIZE
	.align		4
.L_29:
        /*0098*/ 	.byte	0x04, 0x1e
        /*009a*/ 	.short	(.L_31 - .L_30)
.L_30:
        /*009c*/ 	.word	0x00000000


	//----- nvinfo : EIATTR_CBANK_PARAM_SIZE
	.align		4
.L_31:
        /*00a0*/ 	.byte	0x03, 0x19
        /*00a2*/ 	.short	0x0028


	//----- nvinfo : EIATTR_PARAM_CBANK
	.align		4
        /*00a4*/ 	.byte	0x04, 0x0a
        /*00a6*/ 	.short	(.L_33 - .L_32)
	.align		4
.L_32:
        /*00a8*/ 	.word	index@(.nv.constant0._Z10initializePdS_diiii)
        /*00ac*/ 	.short	0x0380
        /*00ae*/ 	.short	0x0028


	//----- nvinfo : EIATTR_SW_WAR
	.align		4
.L_33:
        /*00b0*/ 	.byte	0x04, 0x36
        /*00b2*/ 	.short	(.L_35 - .L_34)
.L_34:
        /*00b4*/ 	.word	0x00000008
.L_35:


//--------------------- .nv.info._Z13upstream_5_3dPPdS_S_diiii --------------------------
	.section	.nv.info._Z13upstream_5_3dPPdS_S_diiii,"",@"SHT_CUDA_INFO"
	.sectionflags	@""
	.align	4


	//----- nvinfo : EIATTR_CUDA_API_VERSION
	.align		4
        /*0000*/ 	.byte	0x04, 0x37
        /*0002*/ 	.short	(.L_37 - .L_36)
.L_36:
        /*0004*/ 	.word	0x00000082


	//----- nvinfo : EIATTR_KPARAM_INFO
	.align		4
.L_37:
        /*0008*/ 	.byte	0x04, 0x17
        /*000a*/ 	.short	(.L_39 - .L_38)
.L_38:
        /*000c*/ 	.word	0x00000000
        /*0010*/ 	.short	0x0007
        /*0012*/ 	.short	0x002c
        /*0014*/ 	.byte	0x00, 0xf0, 0x11, 0x00


	//----- nvinfo : EIATTR_KPARAM_INFO
	.align		4
.L_39:
        /*0018*/ 	.byte	0x04, 0x17
        /*001a*/ 	.short	(.L_41 - .L_40)
.L_40:
        /*001c*/ 	.word	0x00000000
        /*0020*/ 	.short	0x0006
        /*0022*/ 	.short	0x0028
        /*0024*/ 	.byte	0x00, 0xf0, 0x11, 0x00


	//----- nvinfo : EIATTR_KPARAM_INFO
	.align		4
.L_41:
        /*0028*/ 	.byte	0x04, 0x17
        /*002a*/ 	.short	(.L_43 - .L_42)
.L_42:
        /*002c*/ 	.word	0x00000000
        /*0030*/ 	.short	0x0005
        /*0032*/ 	.short	0x0024
        /*0034*/ 	.byte	0x00, 0xf0, 0x11, 0x00


	//----- nvinfo : EIATTR_KPARAM_INFO
	.align		4
.L_43:
        /*0038*/ 	.byte	0x04, 0x17
        /*003a*/ 	.short	(.L_45 - .L_44)
.L_44:
        /*003c*/ 	.word	0x00000000
        /*0040*/ 	.short	0x0004
        /*0042*/ 	.short	0x0020
        /*0044*/ 	.byte	0x00, 0xf0, 0x11, 0x00


	//----- nvinfo : EIATTR_KPARAM_INFO
	.align		4
.L_45:
        /*0048*/ 	.byte	0x04, 0x17
        /*004a*/ 	.short	(.L_47 - .L_46)
.L_46:
        /*004c*/ 	.word	0x00000000
        /*0050*/ 	.short	0x0003
        /*0052*/ 	.short	0x0018
        /*0054*/ 	.byte	0x00, 0xf0, 0x21, 0x00


	//----- nvinfo : EIATTR_KPARAM_INFO
	.align		4
.L_47:
        /*0058*/ 	.byte	0x04, 0x17
        /*005a*/ 	.short	(.L_49 - .L_48)
.L_48:
        /*005c*/ 	.word	0x00000000
        /*0060*/ 	.short	0x0002
        /*0062*/ 	.short	0x0010
        /*0064*/ 	.byte	0x00, 0xf5, 0x21, 0x00


	//----- nvinfo : EIATTR_KPARAM_INFO
	.align		4
.L_49:
        /*0068*/ 	.byte	0x04, 0x17
        /*006a*/ 	.short	(.L_51 - .L_50)
.L_50:
        /*006c*/ 	.word	0x00000000
        /*0070*/ 	.short	0x0001
        /*0072*/ 	.short	0x0008
        /*0074*/ 	.byte	0x00, 0xf5, 0x21, 0x00


	//----- nvinfo : EIATTR_KPARAM_INFO
	.align		4
.L_51:
        /*0078*/ 	.byte	0x04, 0x17
        /*007a*/ 	.short	(.L_53 - .L_52)
.L_52:
        /*007c*/ 	.word	0x00000000
        /*0080*/ 	.short	0x0000
        /*0082*/ 	.short	0x0000
        /*0084*/ 	.byte	0x00, 0xf5, 0x21, 0x00


	//----- nvinfo : EIATTR_SPARSE_MMA_MASK
	.align		4
.L_53:
        /*0088*/ 	.byte	0x03, 0x50
        /*008a*/ 	.short	0x0000


	//----- nvinfo : EIATTR_MAXREG_COUNT
	.align		4
        /*008c*/ 	.byte	0x03, 0x1b
        /*008e*/ 	.short	0x00ff


	//----- nvinfo : EIATTR_MERCURY_ISA_VERSION
	.align		4
        /*0090*/ 	.byte	0x03, 0x5f
        /*0092*/ 	.short	0x0101


	//----- nvinfo : EIATTR_VRC_CTA_INIT_COUNT
	.align		4
        /*0094*/ 	.byte	0x02, 0x4a
	.zero		1
	.zero		1


	//----- nvinfo : EIATTR_EXIT_INSTR_OFFSETS
	.align		4
        /*0098*/ 	.byte	0x04, 0x1c
        /*009a*/ 	.short	(.L_55 - .L_54)


	//   ....[0]....
.L_54:
        /*009c*/ 	.word	0x000001a0


	//   ....[1]....
        /*00a0*/ 	.word	0x000008c0


	//   ....[2]....
        /*00a4*/ 	.word	0x00000ee0


	//----- nvinfo : EIATTR_CRS_STACK_SIZE
	.align		4
.L_55:
        /*00a8*/ 	.byte	0x04, 0x1e
        /*00aa*/ 	.short	(.L_57 - .L_56)
.L_56:
        /*00ac*/ 	.word	0x00000000


	//----- nvinfo : EIATTR_CBANK_PARAM_SIZE
	.align		4
.L_57:
        /*00b0*/ 	.byte	0x03, 0x19
        /*00b2*/ 	.short	0x0030


	//----- nvinfo : EIATTR_PARAM_CBANK
	.align		4
        /*00b4*/ 	.byte	0x04, 0x0a
        /*00b6*/ 	.short	(.L_59 - .L_58)
	.align		4
.L_58:
        /*00b8*/ 	.word	index@(.nv.constant0._Z13upstream_5_3dPPdS_S_diiii)
        /*00bc*/ 	.short	0x0380
        /*00be*/ 	.short	0x0030


	//----- nvinfo : EIATTR_SW_WAR
	.align		4
.L_59:
        /*00c0*/ 	.byte	0x04, 0x36
        /*00c2*/ 	.short	(.L_61 - .L_60)
.L_60:
        /*00c4*/ 	.word	0x00000008
.L_61:


//--------------------- .nv.callgraph             --------------------------
	.section	.nv.callgraph,"",@"SHT_CUDA_CALLGRAPH"
	.align	4
	.sectionentsize	8
	.align		4
        /*0000*/ 	.word	0x00000000
	.align		4
        /*0004*/ 	.word	0xffffffff
	.align		4
        /*0008*/ 	.word	0x00000000
	.align		4
        /*000c*/ 	.word	0xfffffffe
	.align		4
        /*0010*/ 	.word	0x00000000
	.align		4
        /*0014*/ 	.word	0xfffffffd
	.align		4
        /*0018*/ 	.word	0x00000000
	.align		4
        /*001c*/ 	.word	0xfffffffc


//--------------------- .text._Z10initializePdS_diiii --------------------------
	.section	.text._Z10initializePdS_diiii,"ax",@progbits
	.align	128
        .global         _Z10initializePdS_diiii
        .type           _Z10initializePdS_diiii,@function
        .size           _Z10initializePdS_diiii,(.L_x_8 - _Z10initializePdS_diiii)
        .other          _Z10initializePdS_diiii,@"STO_CUDA_ENTRY STV_DEFAULT"
_Z10initializePdS_diiii:
.text._Z10initializePdS_diiii:
[----:B------:R-:W-:Y:S01]  /*0000*/  LDC R1, c[0x0][0x37c] ;  /* 0x0000df00ff017b82 */ /* 0x000fe20000000800 */
[----:B------:R-:W0:Y:S07]  /*0010*/  LDCU UR4, c[0x0][0x368] ;  /* 0x00006d00ff0477ac */ /* 0x000e2e0008000800 */
[----:B------:R-:W1:Y:S01]  /*0020*/  LDC.64 R4, c[0x0][0x3a0] ;  /* 0x0000e800ff047b82 */ /* 0x000e620000000a00 */
[----:B------:R-:W2:Y:S01]  /*0030*/  LDCU UR5, c[0x0][0x360] ;  /* 0x00006c00ff0577ac */ /* 0x000ea20008000800 */
[----:B0-----:R-:W0:Y:S01]  /*0040*/  I2F.U32.RP R0, UR4 ;  /* 0x0000000400007d06 */ /* 0x001e220008209000 */
[----:B------:R-:W-:-:S02]  /*0050*/  ISETP.NE.U32.AND P2, PT, RZ, UR4, PT ;  /* 0x00000004ff007c0c */ /* 0x000fc4000bf45070 */
[----:B-1----:R-:W-:-:S05]  /*0060*/  ISETP.GE.AND P3, PT, R5, 0x1, PT ;  /* 0x000000010500780c */ /* 0x002fca0003f66270 */
[----:B0-----:R-:W0:Y:S02]  /*0070*/  MUFU.RCP R0, R0 ;  /* 0x0000000000007308 */ /* 0x001e240000001000 */
[----:B0-----:R-:W-:Y:S02]  /*0080*/  IADD3 R2, PT, PT, R0, 0xffffffe, RZ ;  /* 0x0ffffffe00027810 */ /* 0x001fe40007ffe0ff */
[----:B------:R-:W2:Y:S04]  /*0090*/  S2R R0, SR_TID.X ;  /* 0x0000000000007919 */ /* 0x000ea80000002100 */
[----:B------:R0:W1:Y:S02]  /*00a0*/  F2I.FTZ.U32.TRUNC.NTZ R3, R2 ;  /* 0x0000000200037305 */ /* 0x000064000021f000 */
[----:B0-----:R-:W-:Y:S01]  /*00b0*/  HFMA2 R2, -RZ, RZ, 0, 0 ;  /* 0x00000000ff027431 */ /* 0x001fe200000001ff */
[----:B-1----:R-:W-:-:S05]  /*00c0*/  IADD3 R7, PT, PT, RZ, -R3, RZ ;  /* 0x80000003ff077210 */ /* 0x002fca0007ffe0ff */
[----:B------:R-:W-:-:S04]  /*00d0*/  IMAD R7, R7, UR4, RZ ;  /* 0x0000000407077c24 */ /* 0x000fc8000f8e02ff */
[----:B------:R-:W-:-:S06]  /*00e0*/  IMAD.HI.U32 R3, R3, R7, R2 ;  /* 0x0000000703037227 */ /* 0x000fcc00078e0002 */
[----:B------:R-:W-:-:S05]  /*00f0*/  IMAD.HI.U32 R6, R3, R4, RZ ;  /* 0x0000000403067227 */ /* 0x000fca00078e00ff */
[----:B------:R-:W-:-:S05]  /*0100*/  IADD3 R3, PT, PT, -R6, RZ, RZ ;  /* 0x000000ff06037210 */ /* 0x000fca0007ffe1ff */
[----:B------:R-:W-:Y:S02]  /*0110*/  IMAD R4, R3, UR4, R4 ;  /* 0x0000000403047c24 */ /* 0x000fe4000f8e0204 */
[----:B------:R-:W2:Y:S03]  /*0120*/  S2R R3, SR_CTAID.X ;  /* 0x0000000000037919 */ /* 0x000ea60000002500 */
[----:B------:R-:W-:-:S13]  /*0130*/  ISETP.GE.U32.AND P0, PT, R4, UR4, PT ;  /* 0x0000000404007c0c */ /* 0x000fda000bf06070 */
[----:B------:R-:W-:Y:S02]  /*0140*/  @P0 IADD3 R4, PT, PT, R4, -UR4, RZ ;  /* 0x8000000404040c10 */ /* 0x000fe4000fffe0ff */
[----:B------:R-:W-:Y:S02]  /*0150*/  @P0 IADD3 R6, PT, PT, R6, 0x1, RZ ;  /* 0x0000000106060810 */ /* 0x000fe40007ffe0ff */
[----:B------:R-:W-:Y:S01]  /*0160*/  ISETP.GE.U32.AND P1, PT, R4, UR4, PT ;  /* 0x0000000404007c0c */ /* 0x000fe2000bf26070 */
[----:B--2---:R-:W-:-:S12]  /*0170*/  IMAD R0, R3, UR5, R0 ;  /* 0x0000000503007c24 */ /* 0x004fd8000f8e0200 */
[----:B------:R-:W-:Y:S02]  /*0180*/  @P1 IADD3 R6, PT, PT, R6, 0x1, RZ ;  /* 0x0000000106061810 */ /* 0x000fe40007ffe0ff */
[----:B------:R-:W-:Y:S01]  /*0190*/  @!P2 LOP3.LUT R6, RZ, UR4, RZ, 0x33, !PT ;  /* 0x00000004ff06ac12 */ /* 0x000fe2000f8e33ff */
[----:B------:R-:W-:Y:S06]  /*01a0*/  @!P3 EXIT ;  /* 0x000000000000b94d */ /* 0x000fec0003800000 */
[----:B------:R-:W0:Y:S01]  /*01b0*/  I2F.U32.RP R4, R6 ;  /* 0x0000000600047306 */ /* 0x000e220000209000 */
[----:B------:R-:W1:Y:S01]  /*01c0*/  S2UR UR5, SR_CTAID.Y ;  /* 0x00000000000579c3 */ /* 0x000e620000002600 */
[----:B------:R-:W-:Y:S01]  /*01d0*/  IADD3 R7, PT, PT, RZ, -R6, RZ ;  /* 0x80000006ff077210 */ /* 0x000fe20007ffe0ff */
[----:B------:R-:W2:Y:S01]  /*01e0*/  S2R R9, SR_TID.Y ;  /* 0x0000000000097919 */ /* 0x000ea20000002200 */
[----:B------:R-:W-:Y:S01]  /*01f0*/  ISETP.NE.U32.AND P2, PT, R6, RZ, PT ;  /* 0x000000ff0600720c */ /* 0x000fe20003f45070 */
[----:B------:R-:W-:Y:S01]  /*0200*/  IMAD R37, R0, R5, RZ ;  /* 0x0000000500257224 */ /* 0x000fe200078e02ff */
[----:B------:R-:W2:Y:S01]  /*0210*/  LDCU UR6, c[0x0][0x364] ;  /* 0x00006c80ff0677ac */ /* 0x000ea20008000800 */
[----:B------:R-:W-:Y:S01]  /*0220*/  MOV R8, 0x5 ;  /* 0x0000000500087802 */ /* 0x000fe20000000f00 */
[----:B------:R-:W-:Y:S01]  /*0230*/  IMAD.MOV.U32 R33, RZ, RZ, -0x3 ;  /* 0xfffffffdff217424 */ /* 0x000fe200078e00ff */
[----:B------:R-:W-:Y:S01]  /*0240*/  BSSY.RECONVERGENT B0, `(.L_x_0) ;  /* 0x0000059000007945 */ /* 0x000fe20003800200 */
[C---:B------:R-:W-:Y:S01]  /*0250*/  IMAD.IADD R30, R37.reuse, 0x1, R5 ;  /* 0x00000001251e7824 */ /* 0x040fe200078e0205 */
[----:B------:R-:W-:Y:S01]  /*0260*/  IADD3 R21, PT, PT, R37, 0x1, RZ ;  /* 0x0000000125157810 */ /* 0x000fe20007ffe0ff */
[----:B0-----:R-:W0:Y:S03]  /*0270*/  MUFU.RCP R4, R4 ;  /* 0x0000000400047308 */ /* 0x001e260000001000 */
[----:B------:R-:W-:-:S04]  /*0280*/  VIMNMX R0, PT, PT, R30, R21, !PT ;  /* 0x000000151e007248 */ /* 0x000fc80007fe0100 */
[----:B------:R-:W-:-:S04]  /*0290*/  IADD3 R0, PT, PT, -R37, R0, RZ ;  /* 0x0000000025007210 */ /* 0x000fc80007ffe1ff */
[----:B------:R-:W-:Y:S01]  /*02a0*/  LOP3.LUT R0, R0, 0x1, RZ, 0xc0, !PT ;  /* 0x0000000100007812 */ /* 0x000fe200078ec0ff */
[----:B0-----:R-:W-:Y:S02]  /*02b0*/  VIADD R2, R4, 0xffffffe ;  /* 0x0ffffffe04027836 */ /* 0x001fe40000000000 */
[----:B------:R-:W0:Y:S02]  /*02c0*/  S2R R4, SR_TID.Z ;  /* 0x0000000000047919 */ /* 0x000e240000002300 */
[----:B------:R3:W4:Y:S02]  /*02d0*/  F2I.FTZ.U32.TRUNC.NTZ R3, R2 ;  /* 0x0000000200037305 */ /* 0x000724000021f000 */
[----:B---3--:R-:W-:Y:S01]  /*02e0*/  MOV R2, RZ ;  /* 0x000000ff00027202 */ /* 0x008fe20000000f00 */
[----:B----4-:R-:W-:-:S04]  /*02f0*/  IMAD R7, R7, R3, RZ ;  /* 0x0000000307077224 */ /* 0x010fc800078e02ff */
[----:B------:R-:W-:-:S06]  /*0300*/  IMAD.HI.U32 R3, R3, R7, R2 ;  /* 0x0000000703037227 */ /* 0x000fcc00078e0002 */
[----:B-1----:R-:W-:-:S05]  /*0310*/  IMAD.HI.U32 R7, R3, UR5, RZ ;  /* 0x0000000503077c27 */ /* 0x002fca000f8e00ff */
[----:B------:R-:W-:-:S05]  /*0320*/  IADD3 R3, PT, PT, -R7, RZ, RZ ;  /* 0x000000ff07037210 */ /* 0x000fca0007ffe1ff */
[----:B------:R-:W-:-:S05]  /*0330*/  IMAD R3, R6, R3, UR5 ;  /* 0x0000000506037e24 */ /* 0x000fca000f8e0203 */
[----:B------:R-:W-:-:S13]  /*0340*/  ISETP.GE.U32.AND P0, PT, R3, R6, PT ;  /* 0x000000060300720c */ /* 0x000fda0003f06070 */
[----:B------:R-:W-:Y:S02]  /*0350*/  @P0 IADD3 R3, PT, PT, -R6, R3, RZ ;  /* 0x0000000306030210 */ /* 0x000fe40007ffe1ff */
[----:B------:R-:W-:Y:S02]  /*0360*/  @P0 IADD3 R7, PT, PT, R7, 0x1, RZ ;  /* 0x0000000107070810 */ /* 0x000fe40007ffe0ff */
[----:B------:R-:W-:Y:S02]  /*0370*/  ISETP.GE.U32.AND P1, PT, R3, R6, PT ;  /* 0x000000060300720c */ /* 0x000fe40003f26070 */
[----:B------:R-:W1:Y:S01]  /*0380*/  LDC.64 R2, c[0x0][0x398] ;  /* 0x0000e600ff027b82 */ /* 0x000e620000000a00 */
[----:B------:R-:W-:-:S10]  /*0390*/  ISETP.NE.U32.AND P0, PT, R0, 0x1, PT ;  /* 0x000000010000780c */ /* 0x000fd40003f05070 */
[----:B------:R-:W-:Y:S02]  /*03a0*/  @P1 IADD3 R7, PT, PT, R7, 0x1, RZ ;  /* 0x0000000107071810 */ /* 0x000fe40007ffe0ff */
[----:B------:R-:W-:Y:S02]  /*03b0*/  @!P2 LOP3.LUT R7, RZ, R6, RZ, 0x33, !PT ;  /* 0x00000006ff07a212 */ /* 0x000fe400078e33ff */
[----:B------:R-:W-:Y:S02]  /*03c0*/  ISETP.GE.AND P1, PT, R21, R30, PT ;  /* 0x0000001e1500720c */ /* 0x000fe40003f26270 */
[C---:B------:R-:W-:Y:S01]  /*03d0*/  IADD3 R5, PT, PT, -R7.reuse, RZ, RZ ;  /* 0x000000ff07057210 */ /* 0x040fe20007ffe1ff */
[----:B0-----:R-:W-:Y:S01]  /*03e0*/  IMAD R7, R7, UR4, R4 ;  /* 0x0000000407077c24 */ /* 0x001fe2000f8e0204 */
[----:B------:R-:W-:-:S03]  /*03f0*/  MOV R4, 0x5 ;  /* 0x0000000500047802 */ /* 0x000fc60000000f00 */
[----:B------:R-:W-:Y:S01]  /*0400*/  IMAD R6, R6, R5, UR5 ;  /* 0x0000000506067e24 */ /* 0x000fe2000f8e0205 */
[C---:B------:R-:W-:Y:S01]  /*0410*/  IADD3 R5, PT, PT, R7.reuse, 0x3, RZ ;  /* 0x0000000307057810 */ /* 0x040fe20007ffe0ff */
[----:B------:R-:W0:Y:S01]  /*0420*/  LDCU.64 UR4, c[0x0][0x358] ;  /* 0x00006b00ff0477ac */ /* 0x000e220008000a00 */
[----:B-1----:R-:W-:Y:S01]  /*0430*/  IADD3 R31, PT, PT, R2, 0x5, RZ ;  /* 0x00000005021f7810 */ /* 0x002fe20007ffe0ff */
[----:B--2---:R-:W-:Y:S02]  /*0440*/  IMAD R6, R6, UR6, R9 ;  /* 0x0000000606067c24 */ /* 0x004fe4000f8e0209 */
[C---:B------:R-:W-:Y:S02]  /*0450*/  IMAD R9, R7.reuse, R8, 0xf ;  /* 0x0000000f07097424 */ /* 0x040fe400078e0208 */
[----:B------:R-:W-:Y:S02]  /*0460*/  IMAD R7, R7, 0x5, R6 ;  /* 0x0000000507077824 */ /* 0x000fe400078e0206 */
[--C-:B------:R-:W-:Y:S01]  /*0470*/  IMAD R0, R5, R2, R9.reuse ;  /* 0x0000000205007224 */ /* 0x100fe200078e0209 */
[----:B------:R-:W-:Y:S01]  /*0480*/  IADD3 R9, PT, PT, R6, 0x3, R9 ;  /* 0x0000000306097810 */ /* 0x000fe20007ffe009 */
[----:B------:R-:W-:-:S02]  /*0490*/  IMAD R7, R7, R4, 0x5a ;  /* 0x0000005a07077424 */ /* 0x000fc400078e0204 */
[----:B------:R-:W-:Y:S02]  /*04a0*/  IMAD R4, R2, R33, -0xf ;  /* 0xfffffff102047424 */ /* 0x000fe400078e0221 */
[-C--:B------:R-:W-:Y:S02]  /*04b0*/  IMAD R0, R0, R3.reuse, R7 ;  /* 0x0000000300007224 */ /* 0x080fe400078e0207 */
[-C--:B------:R-:W-:Y:S02]  /*04c0*/  IMAD R5, R4, R3.reuse, RZ ;  /* 0x0000000304057224 */ /* 0x080fe400078e02ff */
[----:B------:R-:W-:Y:S02]  /*04d0*/  IMAD R35, R31, R3, 0x19 ;  /* 0x000000191f237424 */ /* 0x000fe400078e0203 */
[C---:B------:R-:W-:Y:S02]  /*04e0*/  IMAD R33, R2.reuse, R33, -0xc ;  /* 0xfffffff402217424 */ /* 0x040fe400078e0221 */
[----:B------:R-:W-:-:S02]  /*04f0*/  IMAD R32, R2, -0xf, R5 ;  /* 0xfffffff102207824 */ /* 0x000fc400078e0205 */
[----:B------:R-:W-:Y:S02]  /*0500*/  IMAD R35, R2, 0x5, R35 ;  /* 0x0000000502237824 */ /* 0x000fe400078e0223 */
[----:B------:R-:W-:Y:S01]  /*0510*/  IMAD R0, R9, R2, R0 ;  /* 0x0000000209007224 */ /* 0x000fe200078e0200 */
[----:B0-----:R-:W-:Y:S06]  /*0520*/  @P0 BRA `(.L_x_1) ;  /* 0x0000000000a80947 */ /* 0x001fec0003800000 */
[----:B------:R-:W0:Y:S01]  /*0530*/  LDC.64 R2, c[0x0][0x380] ;  /* 0x0000e000ff027b82 */ /* 0x000e220000000a00 */
[----:B------:R-:W-:Y:S01]  /*0540*/  IADD3 R23, PT, PT, R37, R0, RZ ;  /* 0x0000000025177210 */ /* 0x000fe20007ffe0ff */
[----:B------:R-:W-:Y:S01]  /*0550*/  HFMA2 R9, -RZ, RZ, 1.9306640625, -0.0027332305908203125 ;  /* 0x3fb99999ff097431 */ /* 0x000fe200000001ff */
[----:B------:R-:W-:Y:S02]  /*0560*/  IADD3 R7, PT, PT, R0, R21, RZ ;  /* 0x0000001500077210 */ /* 0x000fe40007ffe0ff */
[----:B------:R-:W-:Y:S02]  /*0570*/  IADD3 R12, PT, PT, R23, 0x3, RZ ;  /* 0x00000003170c7810 */ /* 0x000fe40007ffe0ff */
[----:B------:R-:W-:Y:S02]  /*0580*/  IADD3 R11, PT, PT, R7, -0x49, R32 ;  /* 0xffffffb7070b7810 */ /* 0x000fe40007ffe020 */
[----:B------:R-:W1:Y:S01]  /*0590*/  LDC.64 R6, c[0x0][0x388] ;  /* 0x0000e200ff067b82 */ /* 0x000e620000000a00 */
[----:B------:R-:W-:Y:S01]  /*05a0*/  IMAD.IADD R17, R35, 0x1, R12 ;  /* 0x0000000123117824 */ /* 0x000fe200078e020c */
[----:B------:R-:W-:-:S02]  /*05b0*/  IADD3 R27, PT, PT, R31, R12, RZ ;  /* 0x0000000c1f1b7210 */ /* 0x000fc40007ffe0ff */
[----:B------:R-:W-:Y:S02]  /*05c0*/  MOV R8, 0x9999999a ;  /* 0x9999999a00087802 */ /* 0x000fe40000000f00 */
[----:B------:R-:W-:Y:S01]  /*05d0*/  MOV R37, R21 ;  /* 0x0000001500257202 */ /* 0x000fe20000000f00 */
[----:B0-----:R-:W-:-:S04]  /*05e0*/  IMAD.WIDE R4, R23, 0x8, R2 ;  /* 0x0000000817047825 */ /* 0x001fc800078e0202 */
[----:B------:R-:W-:Y:S01]  /*05f0*/  IMAD.WIDE R10, R11, 0x8, R2 ;  /* 0x000000080b0a7825 */ /* 0x000fe200078e0202 */
[----:B------:R-:W-:Y:S03]  /*0600*/  STG.E.64 desc[UR4][R4.64], R8 ;  /* 0x0000000804007986 */ /* 0x000fe6000c101b04 */
[----:B------:R-:W-:Y:S01]  /*0610*/  IMAD.WIDE R24, R33, 0x8, R4 ;  /* 0x0000000821187825 */ /* 0x000fe200078e0204 */
[----:B------:R-:W-:Y:S03]  /*0620*/  STG.E.64 desc[UR4][R4.64+0x8], R8 ;  /* 0x0000080804007986 */ /* 0x000fe6000c101b04 */
[----:B------:R-:W-:Y:S01]  /*0630*/  IMAD.WIDE R14, R35, 0x8, R10 ;  /* 0x00000008230e7825 */ /* 0x000fe200078e020a */
[----:B------:R-:W-:Y:S03]  /*0640*/  STG.E.64 desc[UR4][R4.64+0x10], R8 ;  /* 0x0000100804007986 */ /* 0x000fe6000c101b04 */
[----:B------:R-:W-:Y:S01]  /*0650*/  IMAD.WIDE R12, R31, 0x8, R24 ;  /* 0x000000081f0c7825 */ /* 0x000fe200078e0218 */
[----:B------:R-:W-:Y:S03]  /*0660*/  STG.E.64 desc[UR4][R24.64], R8 ;  /* 0x0000000818007986 */ /* 0x000fe6000c101b04 */
[----:B------:R-:W-:Y:S01]  /*0670*/  IMAD.WIDE R16, R17, 0x8, R2 ;  /* 0x0000000811107825 */ /* 0x000fe200078e0202 */
[----:B------:R0:W-:Y:S03]  /*0680*/  STG.E.64 desc[UR4][R12.64], R8 ;  /* 0x000000080c007986 */ /* 0x0001e6000c101b04 */
[----:B------:R-:W-:-:S04]  /*0690*/  IMAD.WIDE R18, R31, 0x8, R12 ;  /* 0x000000081f127825 */ /* 0x000fc800078e020c */
[----:B------:R-:W-:Y:S01]  /*06a0*/  IMAD.WIDE R2, R27, 0x8, R2 ;  /* 0x000000081b027825 */ /* 0x000fe200078e0202 */
[----:B------:R2:W-:Y:S03]  /*06b0*/  STG.E.64 desc[UR4][R18.64], R8 ;  /* 0x0000000812007986 */ /* 0x0005e6000c101b04 */
[C---:B------:R-:W-:Y:S01]  /*06c0*/  IMAD.WIDE R26, R35.reuse, 0x8, R14 ;  /* 0x00000008231a7825 */ /* 0x040fe200078e020e */
[----:B------:R2:W-:Y:S03]  /*06d0*/  STG.E.64 desc[UR4][R10.64], R8 ;  /* 0x000000080a007986 */ /* 0x0005e6000c101b04 */
[----:B0-----:R-:W-:Y:S02]  /*06e0*/  HFMA2 R13, -RZ, RZ, 1.9853515625, -0.0027332305908203125 ;  /* 0x3ff19999ff0d7431 */ /* 0x001fe400000001ff */
[----:B------:R-:W-:Y:S01]  /*06f0*/  IMAD.WIDE R28, R35, 0x8, R16 ;  /* 0x00000008231c7825 */ /* 0x000fe200078e0210 */
[----:B------:R2:W-:Y:S01]  /*0700*/  STG.E.64 desc[UR4][R14.64], R8 ;  /* 0x000000080e007986 */ /* 0x0005e2000c101b04 */
[----:B------:R-:W-:-:S02]  /*0710*/  MOV R12, 0x9999999a ;  /* 0x9999999a000c7802 */ /* 0x000fc40000000f00 */
[----:B------:R-:W-:Y:S01]  /*0720*/  IMAD.WIDE R24, R31, 0x8, R2 ;  /* 0x000000081f187825 */ /* 0x000fe200078e0202 */
[----:B------:R2:W-:Y:S03]  /*0730*/  STG.E.64 desc[UR4][R26.64], R8 ;  /* 0x000000081a007986 */ /* 0x0005e6000c101b04 */
[----:B-1----:R-:W-:Y:S01]  /*0740*/  IMAD.WIDE R6, R23, 0x8, R6 ;  /* 0x0000000817067825 */ /* 0x002fe200078e0206 */
[----:B------:R2:W-:Y:S04]  /*0750*/  STG.E.64 desc[UR4][R4.64+0x18], R8 ;  /* 0x0000180804007986 */ /* 0x0005e8000c101b04 */
[----:B------:R2:W-:Y:S04]  /*0760*/  STG.E.64 desc[UR4][R16.64], R8 ;  /* 0x0000000810007986 */ /* 0x0005e8000c101b04 */
[----:B------:R2:W-:Y:S04]  /*0770*/  STG.E.64 desc[UR4][R28.64], R8 ;  /* 0x000000081c007986 */ /* 0x0005e8000c101b04 */
[----:B------:R2:W-:Y:S04]  /*0780*/  STG.E.64 desc[UR4][R2.64], R8 ;  /* 0x0000000802007986 */ /* 0x0005e8000c101b04 */
[----:B------:R2:W-:Y:S04]  /*0790*/  STG.E.64 desc[UR4][R24.64], R8 ;  /* 0x0000000818007986 */ /* 0x0005e8000c101b04 */
[----:B------:R2:W-:Y:S04]  /*07a0*/  STG.E.64 desc[UR4][R4.64+0x20], R8 ;  /* 0x0000200804007986 */ /* 0x0005e8000c101b04 */
[----:B------:R2:W-:Y:S04]  /*07b0*/  STG.E.64 desc[UR4][R4.64+0x28], R8 ;  /* 0x0000280804007986 */ /* 0x0005e8000c101b04 */
[----:B------:R2:W-:Y:S02]  /*07c0*/  STG.E.64 desc[UR4][R6.64+0x18], R12 ;  /* 0x0000180c06007986 */ /* 0x0005e4000c101b04 */
.L_x_1:
[----:B------:R-:W-:Y:S05]  /*07d0*/  BSYNC.RECONVERGENT B0 ;  /* 0x0000000000007941 */ /* 0x000fea0003800200 */
.L_x_0:
[----:B------:R-:W-:Y:S05]  /*07e0*/  @P1 EXIT ;  /* 0x000000000000194d */ /* 0x000fea0003800000 */
.L_x_2:
[----:B0-2---:R-:W0:Y:S01]  /*07f0*/  LDC.64 R12, c[0x0][0x380] ;  /* 0x0000e000ff0c7b82 */ /* 0x005e220000000a00 */
[----:B------:R-:W-:Y:S01]  /*0800*/  IADD3 R19, PT, PT, R0, R37, RZ ;  /* 0x0000002500137210 */ /* 0x000fe20007ffe0ff */
[----:B------:R-:W-:Y:S01]  /*0810*/  HFMA2 R6, -RZ, RZ, -0.0027332305908203125, -0.002735137939453125 ;  /* 0x9999999aff067431 */ /* 0x000fe200000001ff */
[----:B------:R-:W-:Y:S01]  /*0820*/  MOV R7, 0x3fb99999 ;  /* 0x3fb9999900077802 */ /* 0x000fe20000000f00 */
[----:B------:R-:W-:Y:S01]  /*0830*/  HFMA2 R28, -RZ, RZ, -0.0027332305908203125, -0.002735137939453125 ;  /* 0x9999999aff1c7431 */ /* 0x000fe200000001ff */
[----:B------:R-:W-:Y:S02]  /*0840*/  IADD3 R4, PT, PT, R19, 0x3, RZ ;  /* 0x0000000313047810 */ /* 0x000fe40007ffe0ff */
[----:B------:R-:W-:Y:S01]  /*0850*/  IADD3 R9, PT, PT, R32, -0x48, R19 ;  /* 0xffffffb820097810 */ /* 0x000fe20007ffe013 */
[----:B------:R-:W1:Y:S01]  /*0860*/  LDC.64 R16, c[0x0][0x388] ;  /* 0x0000e200ff107b82 */ /* 0x000e620000000a00 */
[----:B------:R-:W-:Y:S01]  /*0870*/  IADD3 R15, PT, PT, R31, R4, RZ ;  /* 0x000000041f0f7210 */ /* 0x000fe20007ffe0ff */
[----:B------:R-:W-:Y:S01]  /*0880*/  IMAD.IADD R11, R35, 0x1, R4 ;  /* 0x00000001230b7824 */ /* 0x000fe200078e0204 */
[----:B------:R-:W-:-:S02]  /*0890*/  MOV R29, 0x3ff19999 ;  /* 0x3ff19999001d7802 */ /* 0x000fc40000000f00 */
[----:B------:R-:W-:-:S04]  /*08a0*/  IADD3 R37, PT, PT, R37, 0x2, RZ ;  /* 0x0000000225257810 */ /* 0x000fc80007ffe0ff */
[----:B------:R-:W-:Y:S01]  /*08b0*/  ISETP.GE.AND P0, PT, R37, R30, PT ;  /* 0x0000001e2500720c */ /* 0x000fe20003f06270 */
[----:B0-----:R-:W-:-:S04]  /*08c0*/  IMAD.WIDE R2, R19, 0x8, R12 ;  /* 0x0000000813027825 */ /* 0x001fc800078e020c */
[----:B------:R-:W-:Y:S01]  /*08d0*/  IMAD.WIDE R8, R9, 0x8, R12 ;  /* 0x0000000809087825 */ /* 0x000fe200078e020c */
[----:B------:R0:W-:Y:S03]  /*08e0*/  STG.E.64 desc[UR4][R2.64], R6 ;  /* 0x0000000602007986 */ /* 0x0001e6000c101b04 */
[----:B------:R-:W-:Y:S01]  /*08f0*/  IMAD.WIDE R4, R33, 0x8, R2 ;  /* 0x0000000821047825 */ /* 0x000fe200078e0202 */
[----:B------:R0:W-:Y:S03]  /*0900*/  STG.E.64 desc[UR4][R2.64+0x8], R6 ;  /* 0x0000080602007986 */ /* 0x0001e6000c101b04 */
[--C-:B------:R-:W-:Y:S01]  /*0910*/  IMAD.WIDE R10, R11, 0x8, R12.reuse ;  /* 0x000000080b0a7825 */ /* 0x100fe200078e020c */
[----:B------:R0:W-:Y:S03]  /*0920*/  STG.E.64 desc[UR4][R2.64+0x10], R6 ;  /* 0x0000100602007986 */ /* 0x0001e6000c101b04 */
[----:B------:R-:W-:Y:S01]  /*0930*/  IMAD.WIDE R12, R15, 0x8, R12 ;  /* 0x000000080f0c7825 */ /* 0x000fe200078e020c */
[----:B------:R0:W-:Y:S03]  /*0940*/  STG.E.64 desc[UR4][R4.64], R6 ;  /* 0x0000000604007986 */ /* 0x0001e6000c101b04 */
[----:B------:R-:W-:-:S04]  /*0950*/  IMAD.WIDE R14, R31, 0x8, R4 ;  /* 0x000000081f0e7825 */ /* 0x000fc800078e0204 */
[----:B-1----:R-:W-:Y:S01]  /*0960*/  IMAD.WIDE R16, R19, 0x8, R16 ;  /* 0x0000000813107825 */ /* 0x002fe200078e0210 */
[----:B------:R0:W-:Y:S03]  /*0970*/  STG.E.64 desc[UR4][R14.64], R6 ;  /* 0x000000060e007986 */ /* 0x0001e6000c101b04 */
[----:B------:R-:W-:-:S04]  /*0980*/  IMAD.WIDE R18, R35, 0x8, R8 ;  /* 0x0000000823127825 */ /* 0x000fc800078e0208 */
[----:B------:R-:W-:-:S04]  /*0990*/  IMAD.WIDE R20, R31, 0x8, R14 ;  /* 0x000000081f147825 */ /* 0x000fc800078e020e */
[C---:B------:R-:W-:Y:S01]  /*09a0*/  IMAD.WIDE R22, R35.reuse, 0x8, R18 ;  /* 0x0000000823167825 */ /* 0x040fe200078e0212 */
[----:B------:R0:W-:Y:S03]  /*09b0*/  STG.E.64 desc[UR4][R20.64], R6 ;  /* 0x0000000614007986 */ /* 0x0001e6000c101b04 */
[----:B------:R-:W-:Y:S01]  /*09c0*/  IMAD.WIDE R24, R35, 0x8, R10 ;  /* 0x0000000823187825 */ /* 0x000fe200078e020a */
[----:B------:R0:W-:Y:S03]  /*09d0*/  STG.E.64 desc[UR4][R8.64], R6 ;  /* 0x0000000608007986 */ /* 0x0001e6000c101b04 */
[----:B------:R-:W-:Y:S01]  /*09e0*/  IMAD.WIDE R26, R31, 0x8, R12 ;  /* 0x000000081f1a7825 */ /* 0x000fe200078e020c */
[----:B------:R0:W-:Y:S04]  /*09f0*/  STG.E.64 desc[UR4][R18.64], R6 ;  /* 0x0000000612007986 */ /* 0x0001e8000c101b04 */
        /* <DEDUP_REMOVED lines=25> */
[----:B------:R0:W-:Y:S01]  /*0b90*/  STG.E.64 desc[UR4][R16.64+0x20], R28 ;  /* 0x0000201c10007986 */ /* 0x0001e2000c101b04 */
[----:B------:R-:W-:Y:S05]  /*0ba0*/  @!P0 BRA `(.L_x_2) ;  /* 0xfffffffc00108947 */ /* 0x000fea000383ffff */
[----:B------:R-:W-:Y:S05]  /*0bb0*/  EXIT ;  /* 0x000000000000794d */ /* 0x000fea0003800000 */
.L_x_3:
[----:B------:R-:W-:-:S00]  /*0bc0*/  BRA `(.L_x_3) ;  /* 0xfffffffc00fc7947 */ /* 0x000fc0000383ffff */
[----:B------:R-:W-:-:S00]  /*0bd0*/  NOP ;  /* 0x0000000000007918 */ /* 0x000fc00000000000 */
        /* <DEDUP_REMOVED lines=10> */
.L_x_8:


//--------------------- .text._Z13upstream_5_3dPPdS_S_diiii --------------------------
	.section	.text._Z13upstream_5_3dPPdS_S_diiii,"ax",@progbits
	.align	128
        .global         _Z13upstream_5_3dPPdS_S_diiii
        .type           _Z13upstream_5_3dPPdS_S_diiii,@function
        .size           _Z13upstream_5_3dPPdS_S_diiii,(.L_x_9 - _Z13upstream_5_3dPPdS_S_diiii)
        .other          _Z13upstream_5_3dPPdS_S_diiii,@"STO_CUDA_ENTRY STV_DEFAULT"
_Z13upstream_5_3dPPdS_S_diiii:
.text._Z13upstream_5_3dPPdS_S_diiii:
[----:B------:R-:W-:Y:S01]  /*0000*/  LDC R1, c[0x0][0x37c] ;  /* 0x0000df00ff017b82 */ /* 0x000fe20000000800 */
[----:B------:R-:W0:Y:S07]  /*0010*/  LDCU UR4, c[0x0][0x368] ;  /* 0x00006d00ff0477ac */ /* 0x000e2e0008000800 */
[----:B------:R-:W1:Y:S01]  /*0020*/  LDC.64 R2, c[0x0][0x3a8] ;  /* 0x0000ea00ff027b82 */ /* 0x000e620000000a00 */
[----:B------:R-:W2:Y:S01]  /*0030*/  S2R R36, SR_TID.X ;  /* 0x0000000000247919 */ /* 0x000ea20000002100 */
[----:B------:R-:W2:Y:S01]  /*0040*/  LDCU UR5, c[0x0][0x360] ;  /* 0x00006c00ff0577ac */ /* 0x000ea20008000800 */
[----:B0-----:R-:W0:Y:S01]  /*0050*/  I2F.U32.RP R0, UR4 ;  /* 0x0000000400007d06 */ /* 0x001e220008209000 */
[----:B------:R-:W-:-:S02]  /*0060*/  ISETP.NE.U32.AND P2, PT, RZ, UR4, PT ;  /* 0x00000004ff007c0c */ /* 0x000fc4000bf45070 */
[----:B-1----:R-:W-:-:S05]  /*0070*/  ISETP.GE.AND P3, PT, R3, 0x1, PT ;  /* 0x000000010300780c */ /* 0x002fca0003f66270 */
[----:B0-----:R-:W0:Y:S02]  /*0080*/  MUFU.RCP R0, R0 ;  /* 0x0000000000007308 */ /* 0x001e240000001000 */
[----:B0-----:R-:W-:-:S06]  /*0090*/  IADD3 R4, PT, PT, R0, 0xffffffe, RZ ;  /* 0x0ffffffe00047810 */ /* 0x001fcc0007ffe0ff */
        /* <DEDUP_REMOVED lines=22> */
[-C--:B------:R-:W-:Y:S01]  /*0200*/  IMAD R36, R36, R3.reuse, RZ ;  /* 0x0000000324247224 */ /* 0x080fe200078e02ff */
[----:B------:R-:W2:Y:S01]  /*0210*/  LDCU UR6, c[0x0][0x364] ;  /* 0x00006c80ff0677ac */ /* 0x000ea20008000800 */
[----:B------:R-:W-:Y:S01]  /*0220*/  MOV R10, 0x5 ;  /* 0x00000005000a7802 */ /* 0x000fe20000000f00 */
[----:B------:R-:W-:Y:S02]  /*0230*/  BSSY.RECONVERGENT B0, `(.L_x_4) ;  /* 0x0000068000007945 */ /* 0x000fe40003800200 */
[----:B------:R-:W-:-:S02]  /*0240*/  IADD3 R2, PT, PT, R36, R3, RZ ;  /* 0x0000000324027210 */ /* 0x000fc40007ffe0ff */
[----:B------:R-:W-:Y:S01]  /*0250*/  IADD3 R35, PT, PT, R36, 0x1, RZ ;  /* 0x0000000124237810 */ /* 0x000fe20007ffe0ff */
[----:B0-----:R-:W0:Y:S03]  /*0260*/  MUFU.RCP R0, R0 ;  /* 0x0000000000007308 */ /* 0x001e260000001000 */
[----:B------:R-:W-:-:S04]  /*0270*/  VIMNMX R3, PT, PT, R2, R35, !PT ;  /* 0x0000002302037248 */ /* 0x000fc80007fe0100 */
[----:B------:R-:W-:Y:S02]  /*0280*/  IADD3 R3, PT, PT, -R36, R3, RZ ;  /* 0x0000000324037210 */ /* 0x000fe40007ffe1ff */
[----:B0-----:R-:W-:Y:S02]  /*0290*/  IADD3 R4, PT, PT, R0, 0xffffffe, RZ ;  /* 0x0ffffffe00047810 */ /* 0x001fe40007ffe0ff */
[----:B------:R-:W0:Y:S02]  /*02a0*/  S2R R0, SR_TID.Z ;  /* 0x0000000000007919 */ /* 0x000e240000002300 */
[----:B------:R3:W4:Y:S02]  /*02b0*/  F2I.FTZ.U32.TRUNC.NTZ R5, R4 ;  /* 0x0000000400057305 */ /* 0x000724000021f000 */
[----:B---3--:R-:W-:Y:S01]  /*02c0*/  MOV R4, RZ ;  /* 0x000000ff00047202 */ /* 0x008fe20000000f00 */
[----:B----4-:R-:W-:-:S04]  /*02d0*/  IMAD R7, R7, R5, RZ ;  /* 0x0000000507077224 */ /* 0x010fc800078e02ff */
[----:B------:R-:W-:Y:S01]  /*02e0*/  IMAD.HI.U32 R5, R5, R7, R4 ;  /* 0x0000000705057227 */ /* 0x000fe200078e0004 */
[----:B------:R-:W-:-:S05]  /*02f0*/  MOV R4, 0x5 ;  /* 0x0000000500047802 */ /* 0x000fca0000000f00 */
[----:B-1----:R-:W-:-:S05]  /*0300*/  IMAD.HI.U32 R5, R5, UR5, RZ ;  /* 0x0000000505057c27 */ /* 0x002fca000f8e00ff */
[----:B------:R-:W-:-:S05]  /*0310*/  IADD3 R7, PT, PT, -R5, RZ, RZ ;  /* 0x000000ff05077210 */ /* 0x000fca0007ffe1ff */
[----:B------:R-:W-:-:S05]  /*0320*/  IMAD R7, R8, R7, UR5 ;  /* 0x0000000508077e24 */ /* 0x000fca000f8e0207 */
[----:B------:R-:W-:-:S13]  /*0330*/  ISETP.GE.U32.AND P0, PT, R7, R8, PT ;  /* 0x000000080700720c */ /* 0x000fda0003f06070 */
[----:B------:R-:W-:Y:S02]  /*0340*/  @P0 IADD3 R7, PT, PT, -R8, R7, RZ ;  /* 0x0000000708070210 */ /* 0x000fe40007ffe1ff */
[----:B------:R-:W-:Y:S02]  /*0350*/  @P0 IADD3 R5, PT, PT, R5, 0x1, RZ ;  /* 0x0000000105050810 */ /* 0x000fe40007ffe0ff */
[----:B------:R-:W-:Y:S02]  /*0360*/  ISETP.GE.U32.AND P1, PT, R7, R8, PT ;  /* 0x000000080700720c */ /* 0x000fe40003f26070 */
[----:B------:R-:W1:Y:S11]  /*0370*/  LDC.64 R6, c[0x0][0x3a0] ;  /* 0x0000e800ff067b82 */ /* 0x000e760000000a00 */
[----:B------:R-:W-:-:S02]  /*0380*/  @P1 IADD3 R5, PT, PT, R5, 0x1, RZ ;  /* 0x0000000105051810 */ /* 0x000fc40007ffe0ff */
[----:B------:R-:W-:Y:S02]  /*0390*/  @!P2 LOP3.LUT R5, RZ, R8, RZ, 0x33, !PT ;  /* 0x00000008ff05a212 */ /* 0x000fe400078e33ff */
[----:B------:R-:W-:Y:S02]  /*03a0*/  ISETP.GE.AND P1, PT, R35, R2, PT ;  /* 0x000000022300720c */ /* 0x000fe40003f26270 */
[C---:B------:R-:W-:Y:S01]  /*03b0*/  IADD3 R11, PT, PT, -R5.reuse, RZ, RZ ;  /* 0x000000ff050b7210 */ /* 0x040fe20007ffe1ff */
[----:B0-----:R-:W-:Y:S01]  /*03c0*/  IMAD R5, R5, UR4, R0 ;  /* 0x0000000405057c24 */ /* 0x001fe2000f8e0200 */
[----:B------:R-:W-:-:S03]  /*03d0*/  LOP3.LUT R0, R3, 0x1, RZ, 0xc0, !PT ;  /* 0x0000000103007812 */ /* 0x000fc600078ec0ff */
[----:B------:R-:W-:Y:S01]  /*03e0*/  IMAD R8, R8, R11, UR5 ;  /* 0x0000000508087e24 */ /* 0x000fe2000f8e020b */
[----:B------:R-:W-:Y:S01]  /*03f0*/  ISETP.NE.U32.AND P0, PT, R0, 0x1, PT ;  /* 0x000000010000780c */ /* 0x000fe20003f05070 */
[----:B------:R-:W0:Y:S01]  /*0400*/  LDCU.64 UR4, c[0x0][0x358] ;  /* 0x00006b00ff0477ac */ /* 0x000e220008000a00 */
[C---:B------:R-:W-:Y:S01]  /*0410*/  IADD3 R3, PT, PT, R5.reuse, 0x3, RZ ;  /* 0x0000000305037810 */ /* 0x040fe20007ffe0ff */
[----:B--2---:R-:W-:Y:S01]  /*0420*/  IMAD R8, R8, UR6, R9 ;  /* 0x0000000608087c24 */ /* 0x004fe2000f8e0209 */
[----:B------:R-:W-:Y:S01]  /*0430*/  MOV R11, 0xfffffffd ;  /* 0xfffffffd000b7802 */ /* 0x000fe20000000f00 */
[C---:B------:R-:W-:Y:S01]  /*0440*/  IMAD R9, R5.reuse, R4, 0xf ;  /* 0x0000000f05097424 */ /* 0x040fe200078e0204 */
[----:B-1----:R-:W-:Y:S01]  /*0450*/  IADD3 R4, PT, PT, R6, 0x5, RZ ;  /* 0x0000000506047810 */ /* 0x002fe20007ffe0ff */
[----:B------:R-:W-:Y:S02]  /*0460*/  IMAD R5, R5, 0x5, R8 ;  /* 0x0000000505057824 */ /* 0x000fe400078e0208 */
[--C-:B------:R-:W-:Y:S01]  /*0470*/  IMAD R0, R3, R6, R9.reuse ;  /* 0x0000000603007224 */ /* 0x100fe200078e0209 */
[----:B------:R-:W-:Y:S01]  /*0480*/  IADD3 R9, PT, PT, R8, 0x3, R9 ;  /* 0x0000000308097810 */ /* 0x000fe20007ffe009 */
[----:B------:R-:W-:-:S02]  /*0490*/  IMAD R5, R5, R10, 0x5a ;  /* 0x0000005a05057424 */ /* 0x000fc400078e020a */
[----:B------:R-:W-:Y:S02]  /*04a0*/  IMAD R10, R6, R11, -0xf ;  /* 0xfffffff1060a7424 */ /* 0x000fe400078e020b */
[-C--:B------:R-:W-:Y:S02]  /*04b0*/  IMAD R0, R0, R7.reuse, R5 ;  /* 0x0000000700007224 */ /* 0x080fe400078e0205 */
[-C--:B------:R-:W-:Y:S02]  /*04c0*/  IMAD R5, R10, R7.reuse, -0x3c ;  /* 0xffffffc40a057424 */ /* 0x080fe400078e0207 */
[----:B------:R-:W-:Y:S02]  /*04d0*/  IMAD R37, R4, R7, 0x19 ;  /* 0x0000001904257424 */ /* 0x000fe400078e0207 */
[C---:B------:R-:W-:Y:S02]  /*04e0*/  IMAD R3, R6.reuse, R11, -0xc ;  /* 0xfffffff406037424 */ /* 0x040fe400078e020b */
[----:B------:R-:W-:-:S02]  /*04f0*/  IMAD R5, R6, -0xc, R5 ;  /* 0xfffffff406057824 */ /* 0x000fc400078e0205 */
[----:B------:R-:W-:Y:S02]  /*0500*/  IMAD R37, R6, 0x5, R37 ;  /* 0x0000000506257824 */ /* 0x000fe400078e0225 */
[----:B------:R-:W-:Y:S01]  /*0510*/  IMAD R0, R9, R6, R0 ;  /* 0x0000000609007224 */ /* 0x000fe200078e0200 */
[----:B0-----:R-:W-:Y:S06]  /*0520*/  @P0 BRA `(.L_x_5) ;  /* 0x0000000000e00947 */ /* 0x001fec0003800000 */
[----:B------:R-:W0:Y:S01]  /*0530*/  LDC.64 R8, c[0x0][0x388] ;  /* 0x0000e200ff087b82 */ /* 0x000e220000000a00 */
[----:B------:R-:W-:-:S04]  /*0540*/  IADD3 R34, PT, PT, R36, R0, RZ ;  /* 0x0000000024227210 */ /* 0x000fc80007ffe0ff */
[----:B------:R-:W-:-:S04]  /*0550*/  IADD3 R10, PT, PT, R34, 0x3, RZ ;  /* 0x00000003220a7810 */ /* 0x000fc80007ffe0ff */
[-C--:B------:R-:W-:Y:S02]  /*0560*/  IADD3 R27, PT, PT, R4, R10.reuse, RZ ;  /* 0x0000000a041b7210 */ /* 0x080fe40007ffe0ff */
[----:B------:R-:W-:Y:S01]  /*0570*/  IADD3 R11, PT, PT, R37, R10, RZ ;  /* 0x0000000a250b7210 */ /* 0x000fe20007ffe0ff */
[----:B0-----:R-:W-:-:S04]  /*0580*/  IMAD.WIDE R32, R34, 0x8, R8 ;  /* 0x0000000822207825 */ /* 0x001fc800078e0208 */
[----:B------:R-:W-:-:S04]  /*0590*/  IMAD.WIDE R26, R27, 0x8, R8 ;  /* 0x000000081b1a7825 */ /* 0x000fc800078e0208 */
[----:B------:R-:W-:-:S04]  /*05a0*/  IMAD.WIDE R20, R3, 0x8, R32 ;  /* 0x0000000803147825 */ /* 0x000fc800078e0220 */
[----:B------:R-:W-:-:S04]  /*05b0*/  IMAD.WIDE R8, R11, 0x8, R8 ;  /* 0x000000080b087825 */ /* 0x000fc800078e0208 */
[----:B------:R-:W-:-:S04]  /*05c0*/  IMAD.WIDE R6, R5, 0x8, R20 ;  /* 0x0000000805067825 */ /* 0x000fc800078e0214 */
[C---:B------:R-:W-:Y:S02]  /*05d0*/  IMAD.WIDE R22, R4.reuse, 0x8, R20 ;  /* 0x0000000804167825 */ /* 0x040fe400078e0214 */
[----:B------:R-:W2:Y:S02]  /*05e0*/  LDG.E.64 R20, desc[UR4][R20.64] ;  /* 0x0000000414147981 */ /* 0x000ea4000c1e1b00 */
[C---:B------:R-:W-:Y:S02]  /*05f0*/  IMAD.WIDE R30, R37.reuse, 0x8, R6 ;  /* 0x00000008251e7825 */ /* 0x040fe400078e0206 */
[----:B------:R-:W2:Y:S02]  /*0600*/  LDG.E.64 R6, desc[UR4][R6.64] ;  /* 0x0000000406067981 */ /* 0x000ea4000c1e1b00 */
[----:B------:R-:W-:Y:S02]  /*0610*/  IMAD.WIDE R24, R4, 0x8, R22 ;  /* 0x0000000804187825 */ /* 0x000fe400078e0216 */
[----:B------:R-:W3:Y:S02]  /*0620*/  LDG.E.64 R22, desc[UR4][R22.64] ;  /* 0x0000000416167981 */ /* 0x000ee4000c1e1b00 */
[----:B------:R-:W-:-:S02]  /*0630*/  IMAD.WIDE R18, R37, 0x8, R30 ;  /* 0x0000000825127825 */ /* 0x000fc400078e021e */
[----:B------:R-:W3:Y:S02]  /*0640*/  LDG.E.64 R10, desc[UR4][R30.64] ;  /* 0x000000041e0a7981 */ /* 0x000ee4000c1e1b00 */
[----:B------:R-:W-:Y:S02]  /*0650*/  IMAD.WIDE R16, R4, 0x8, R26 ;  /* 0x0000000804107825 */ /* 0x000fe400078e021a */
[----:B------:R-:W4:Y:S02]  /*0660*/  LDG.E.64 R12, desc[UR4][R24.64] ;  /* 0x00000004180c7981 */ /* 0x000f24000c1e1b00 */
[----:B------:R-:W-:Y:S02]  /*0670*/  IMAD.WIDE R28, R37, 0x8, R8 ;  /* 0x00000008251c7825 */ /* 0x000fe400078e0208 */
[----:B------:R-:W4:Y:S04]  /*0680*/  LDG.E.64 R18, desc[UR4][R18.64] ;  /* 0x0000000412127981 */ /* 0x000f28000c1e1b00 */
[----:B------:R-:W5:Y:S04]  /*0690*/  LDG.E.64 R16, desc[UR4][R16.64] ;  /* 0x0000000410107981 */ /* 0x000f68000c1e1b00 */
[----:B------:R-:W5:Y:S04]  /*06a0*/  LDG.E.64 R14, desc[UR4][R28.64] ;  /* 0x000000041c0e7981 */ /* 0x000f68000c1e1b00 */
[----:B------:R-:W2:Y:S04]  /*06b0*/  LDG.E.64 R26, desc[UR4][R26.64] ;  /* 0x000000041a1a7981 */ /* 0x000ea8000c1e1b00 */
[----:B------:R-:W2:Y:S04]  /*06c0*/  LDG.E.64 R8, desc[UR4][R8.64] ;  /* 0x0000000408087981 */ /* 0x000ea8000c1e1b00 */
[----:B------:R-:W2:Y:S04]  /*06d0*/  LDG.E.64 R24, desc[UR4][R32.64+0x28] ;  /* 0x0000280420187981 */ /* 0x000ea8000c1e1b00 */
[----:B------:R-:W2:Y:S04]  /*06e0*/  LDG.E.64 R30, desc[UR4][R32.64] ;  /* 0x00000004201e7981 */ /* 0x000ea8000c1e1b00 */
[----:B------:R-:W2:Y:S01]  /*06f0*/  LDG.E.64 R28, desc[UR4][R32.64+0x18] ;  /* 0x00001804201c7981 */ /* 0x000ea2000c1e1b00 */
[----:B---3--:R-:W-:-:S03]  /*0700*/  DADD R10, R22, R10 ;  /* 0x00000000160a7229 */ /* 0x008fc6000000000a */
[----:B------:R-:W3:Y:S01]  /*0710*/  LDG.E.64 R22, desc[UR4][R32.64+0x10] ;  /* 0x0000100420167981 */ /* 0x000ee2000c1e1b00 */
[----:B----4-:R-:W-:-:S03]  /*0720*/  DADD R12, R12, R18 ;  /* 0x000000000c0c7229 */ /* 0x010fc60000000012 */
[----:B------:R-:W4:Y:S01]  /*0730*/  LDG.E.64 R18, desc[UR4][R32.64+0x8] ;  /* 0x0000080420127981 */ /* 0x000f22000c1e1b00 */
[----:B-----5:R-:W-:-:S03]  /*0740*/  DADD R14, R16, R14 ;  /* 0x00000000100e7229 */ /* 0x020fc6000000000e */
[----:B------:R-:W5:Y:S01]  /*0750*/  LDG.E.64 R16, desc[UR4][R32.64+0x20] ;  /* 0x0000200420107981 */ /* 0x000f62000c1e1b00 */
[----:B--2---:R-:W-:-:S04]  /*0760*/  DADD R8, R26, R8 ;  /* 0x000000001a087229 */ /* 0x004fc80000000008 */
[----:B------:R-:W-:-:S08]  /*0770*/  DADD R14, R24, R14 ;  /* 0x00000000180e7229 */ /* 0x000fd0000000000e */
[----:B------:R-:W-:Y:S01]  /*0780*/  DMUL R14, R14, -3 ;  /* 0xc00800000e0e7828 */ /* 0x000fe20000000000 */
[----:B------:R-:W-:Y:S01]  /*0790*/  MOV R36, R35 ;  /* 0x0000002300247202 */ /* 0x000fe20000000f00 */
[----:B---3--:R-:W-:Y:S02]  /*07a0*/  DADD R12, R22, R12 ;  /* 0x00000000160c7229 */ /* 0x008fe4000000000c */
[----:B------:R-:W-:Y:S01]  /*07b0*/  DADD R22, R20, R6 ;  /* 0x0000000014167229 */ /* 0x000fe20000000006 */
[----:B------:R-:W0:Y:S01]  /*07c0*/  LDC.64 R6, c[0x0][0x398] ;  /* 0x0000e600ff067b82 */ /* 0x000e220000000a00 */
[----:B----4-:R-:W-:-:S04]  /*07d0*/  DADD R10, R18, R10 ;  /* 0x00000000120a7229 */ /* 0x010fc8000000000a */
[----:B------:R-:W-:Y:S02]  /*07e0*/  DMUL R12, R12, -60 ;  /* 0xc04e00000c0c7828 */ /* 0x000fe40000000000 */
[----:B------:R-:W-:Y:S02]  /*07f0*/  DADD R22, R30, R22 ;  /* 0x000000001e167229 */ /* 0x000fe40000000016 */
[----:B-----5:R-:W-:-:S04]  /*0800*/  DADD R8, R16, R8 ;  /* 0x0000000010087229 */ /* 0x020fc80000000008 */
[----:B------:R-:W-:Y:S02]  /*0810*/  DFMA R10, R10, 15, R12 ;  /* 0x402e00000a0a782b */ /* 0x000fe4000000000c */
[----:B------:R-:W-:Y:S01]  /*0820*/  DADD R22, R22, R22 ;  /* 0x0000000016167229 */ /* 0x000fe20000000016 */
[----:B------:R-:W1:Y:S01]  /*0830*/  LDC.64 R12, c[0x0][0x390] ;  /* 0x0000e400ff0c7b82 */ /* 0x000e620000000a00 */
[----:B------:R-:W-:-:S06]  /*0840*/  DFMA R8, R8, 30, R14 ;  /* 0x403e00000808782b */ /* 0x000fcc000000000e */
[----:B------:R-:W-:Y:S02]  /*0850*/  DADD R10, -R22, R10 ;  /* 0x00000000160a7229 */ /* 0x000fe4000000010a */
[----:B------:R-:W-:-:S08]  /*0860*/  DFMA R8, R28, 20, R8 ;  /* 0x403400001c08782b */ /* 0x000fd00000000008 */
[----:B------:R-:W-:-:S08]  /*0870*/  DADD R8, R10, R8 ;  /* 0x000000000a087229 */ /* 0x000fd00000000008 */
[----:B0-----:R-:W-:Y:S01]  /*0880*/  DMUL R8, R8, R6 ;  /* 0x0000000608087228 */ /* 0x001fe20000000000 */
[----:B-1----:R-:W-:-:S06]  /*0890*/  IMAD.WIDE R6, R34, 0x8, R12 ;  /* 0x0000000822067825 */ /* 0x002fcc00078e020c */
[----:B------:R0:W-:Y:S04]  /*08a0*/  STG.E.64 desc[UR4][R6.64+0x18], R8 ;  /* 0x0000180806007986 */ /* 0x0001e8000c101b04 */
.L_x_5:
[----:B------:R-:W-:Y:S05]  /*08b0*/  BSYNC.RECONVERGENT B0 ;  /* 0x0000000000007941 */ /* 0x000fea0003800200 */
.L_x_4:
[----:B------:R-:W-:Y:S05]  /*08c0*/  @P1 EXIT ;  /* 0x000000000000194d */ /* 0x000fea0003800000 */
.L_x_6:
[----:B------:R-:W0:Y:S01]  /*08d0*/  LDC.64 R18, c[0x0][0x388] ;  /* 0x0000e200ff127b82 */ /* 0x000e220000000a00 */
[----:B------:R-:W-:-:S05]  /*08e0*/  IADD3 R33, PT, PT, R0, R36, RZ ;  /* 0x0000002400217210 */ /* 0x000fca0007ffe0ff */
[----:B0-----:R-:W-:-:S05]  /*08f0*/  IMAD.WIDE R6, R33, 0x8, R18 ;  /* 0x0000000821067825 */ /* 0x001fca00078e0212 */
[----:B------:R-:W2:Y:S01]  /*0900*/  LDG.E.64 R26, desc[UR4][R6.64+0x10] ;  /* 0x00001004061a7981 */ /* 0x000ea2000c1e1b00 */
[----:B------:R-:W-:Y:S01]  /*0910*/  IMAD.WIDE R30, R3, 0x8, R6 ;  /* 0x00000008031e7825 */ /* 0x000fe200078e0206 */
[----:B------:R-:W-:Y:S02]  /*0920*/  IADD3 R33, PT, PT, R33, 0x3, RZ ;  /* 0x0000000321217810 */ /* 0x000fe40007ffe0ff */
[----:B------:R-:W3:Y:S01]  /*0930*/  LDG.E.64 R34, desc[UR4][R6.64+0x20] ;  /* 0x0000200406227981 */ /* 0x000ee2000c1e1b00 */
[----:B------:R-:W-:-:S04]  /*0940*/  IMAD.WIDE R20, R5, 0x8, R30 ;  /* 0x0000000805147825 */ /* 0x000fc800078e021e */
[C---:B-1----:R-:W-:Y:S02]  /*0950*/  IMAD.WIDE R8, R4.reuse, 0x8, R30 ;  /* 0x0000000804087825 */ /* 0x042fe400078e021e */
[----:B------:R-:W4:Y:S02]  /*0960*/  LDG.E.64 R30, desc[UR4][R30.64] ;  /* 0x000000041e1e7981 */ /* 0x000f24000c1e1b00 */
[----:B------:R-:W-:Y:S02]  /*0970*/  IMAD.WIDE R10, R37, 0x8, R20 ;  /* 0x00000008250a7825 */ /* 0x000fe400078e0214 */
[----:B------:R-:W5:Y:S04]  /*0980*/  LDG.E.64 R16, desc[UR4][R8.64] ;  /* 0x0000000408107981 */ /* 0x000f68000c1e1b00 */
[----:B------:R-:W5:Y:S01]  /*0990*/  LDG.E.64 R22, desc[UR4][R10.64] ;  /* 0x000000040a167981 */ /* 0x000f62000c1e1b00 */
[----:B------:R-:W-:-:S03]  /*09a0*/  IMAD.WIDE R12, R4, 0x8, R8 ;  /* 0x00000008040c7825 */ /* 0x000fc600078e0208 */
[----:B------:R-:W4:Y:S01]  /*09b0*/  LDG.E.64 R20, desc[UR4][R20.64] ;  /* 0x0000000414147981 */ /* 0x000f22000c1e1b00 */
[----:B------:R-:W-:-:S03]  /*09c0*/  IMAD.WIDE R14, R37, 0x8, R10 ;  /* 0x00000008250e7825 */ /* 0x000fc600078e020a */
[----:B------:R-:W2:Y:S04]  /*09d0*/  LDG.E.64 R28, desc[UR4][R12.64] ;  /* 0x000000040c1c7981 */ /* 0x000ea8000c1e1b00 */
[----:B------:R-:W2:Y:S01]  /*09e0*/  LDG.E.64 R24, desc[UR4][R14.64] ;  /* 0x000000040e187981 */ /* 0x000ea2000c1e1b00 */
[----:B-----5:R-:W-:-:S03]  /*09f0*/  DADD R22, R16, R22 ;  /* 0x0000000010167229 */ /* 0x020fc60000000016 */
[----:B------:R-:W5:Y:S01]  /*0a00*/  LDG.E.64 R16, desc[UR4][R6.64+0x8] ;  /* 0x0000080406107981 */ /* 0x000f62000c1e1b00 */
[----:B--2---:R-:W-:Y:S01]  /*0a10*/  DADD R24, R28, R24 ;  /* 0x000000001c187229 */ /* 0x004fe20000000018 */
[-C--:B------:R-:W-:Y:S02]  /*0a20*/  IADD3 R29, PT, PT, R4, R33.reuse, RZ ;  /* 0x00000021041d7210 */ /* 0x080fe40007ffe0ff */
[----:B------:R-:W-:-:S05]  /*0a30*/  IADD3 R33, PT, PT, R37, R33, RZ ;  /* 0x0000002125217210 */ /* 0x000fca0007ffe0ff */
[----:B------:R-:W-:Y:S02]  /*0a40*/  DADD R24, R26, R24 ;  /* 0x000000001a187229 */ /* 0x000fe40000000018 */
[----:B-----5:R-:W-:Y:S01]  /*0a50*/  DADD R22, R16, R22 ;  /* 0x0000000010167229 */ /* 0x020fe20000000016 */
[----:B------:R-:W-:-:S04]  /*0a60*/  IMAD.WIDE R16, R29, 0x8, R18 ;  /* 0x000000081d107825 */ /* 0x000fc800078e0212 */
[----:B------:R-:W-:Y:S01]  /*0a70*/  IMAD.WIDE R18, R33, 0x8, R18 ;  /* 0x0000000821127825 */ /* 0x000fe200078e0212 */
[----:B------:R-:W2:Y:S04]  /*0a80*/  LDG.E.64 R26, desc[UR4][R16.64] ;  /* 0x00000004101a7981 */ /* 0x000ea8000c1e1b00 */
[----:B------:R-:W2:Y:S01]  /*0a90*/  LDG.E.64 R28, desc[UR4][R18.64] ;  /* 0x00000004121c7981 */ /* 0x000ea2000c1e1b00 */
[----:B------:R-:W-:Y:S02]  /*0aa0*/  DMUL R24, R24, 60 ;  /* 0x404e000018187828 */ /* 0x000fe40000000000 */
[----:B----4-:R-:W-:-:S06]  /*0ab0*/  DADD R20, R30, R20 ;  /* 0x000000001e147229 */ /* 0x010fcc0000000014 */
[----:B------:R-:W-:Y:S01]  /*0ac0*/  DFMA R22, R22, 15, -R24 ;  /* 0x402e00001616782b */ /* 0x000fe20000000818 */
[----:B------:R-:W-:-:S05]  /*0ad0*/  IMAD.WIDE R24, R4, 0x8, R16 ;  /* 0x0000000804187825 */ /* 0x000fca00078e0210 */
[----:B------:R-:W4:Y:S01]  /*0ae0*/  LDG.E.64 R32, desc[UR4][R24.64] ;  /* 0x0000000418207981 */ /* 0x000f22000c1e1b00 */
[----:B--2---:R-:W-:Y:S01]  /*0af0*/  DADD R28, R26, R28 ;  /* 0x000000001a1c7229 */ /* 0x004fe2000000001c */
[----:B------:R-:W-:-:S05]  /*0b00*/  IMAD.WIDE R26, R37, 0x8, R18 ;  /* 0x00000008251a7825 */ /* 0x000fca00078e0212 */
[----:B------:R-:W4:Y:S02]  /*0b10*/  LDG.E.64 R30, desc[UR4][R26.64] ;  /* 0x000000041a1e7981 */ /* 0x000f24000c1e1b00 */
[----:B---3--:R-:W-:Y:S02]  /*0b20*/  DADD R28, R34, R28 ;  /* 0x00000000221c7229 */ /* 0x008fe4000000001c */
[----:B------:R-:W2:Y:S01]  /*0b30*/  LDG.E.64 R34, desc[UR4][R6.64+0x28] ;  /* 0x0000280406227981 */ /* 0x000ea2000c1e1b00 */
[----:B----4-:R-:W-:-:S03]  /*0b40*/  DADD R30, R32, R30 ;  /* 0x00000000201e7229 */ /* 0x010fc6000000001e */
[----:B------:R-:W3:Y:S05]  /*0b50*/  LDG.E.64 R32, desc[UR4][R6.64] ;  /* 0x0000000406207981 */ /* 0x000eea000c1e1b00 */
[----:B--2---:R-:W-:Y:S02]  /*0b60*/  DADD R34, R34, R30 ;  /* 0x0000000022227229 */ /* 0x004fe4000000001e */
[----:B------:R-:W2:Y:S06]  /*0b70*/  LDG.E.64 R30, desc[UR4][R6.64+0x18] ;  /* 0x00001804061e7981 */ /* 0x000eac000c1e1b00 */
[----:B------:R-:W-:-:S08]  /*0b80*/  DMUL R34, R34, 3 ;  /* 0x4008000022227828 */ /* 0x000fd00000000000 */
[----:B------:R-:W-:Y:S02]  /*0b90*/  DFMA R28, R28, 30, -R34 ;  /* 0x403e00001c1c782b */ /* 0x000fe40000000822 */
[----:B---3--:R-:W-:-:S06]  /*0ba0*/  DADD R20, R32, R20 ;  /* 0x0000000020147229 */ /* 0x008fcc0000000014 */
[----:B--2---:R-:W-:Y:S02]  /*0bb0*/  DFMA R28, R30, 20, R28 ;  /* 0x403400001e1c782b */ /* 0x004fe4000000001c */
[----:B------:R-:W-:Y:S02]  /*0bc0*/  DADD R30, R20, R20 ;  /* 0x00000000141e7229 */ /* 0x000fe40000000014 */
[----:B------:R-:W0:Y:S06]  /*0bd0*/  LDC.64 R20, c[0x0][0x398] ;  /* 0x0000e600ff147b82 */ /* 0x000e2c0000000a00 */
[----:B------:R-:W-:-:S02]  /*0be0*/  DADD R30, -R30, R22 ;  /* 0x000000001e1e7229 */ /* 0x000fc40000000116 */
[----:B------:R-:W1:Y:S06]  /*0bf0*/  LDC.64 R22, c[0x0][0x390] ;  /* 0x0000e400ff167b82 */ /* 0x000e6c0000000a00 */
[----:B------:R-:W-:Y:S01]  /*0c00*/  DADD R28, R30, R28 ;  /* 0x000000001e1c7229 */ /* 0x000fe2000000001c */
[----:B------:R-:W-:-:S07]  /*0c10*/  IADD3 R31, PT, PT, R0, R36, RZ ;  /* 0x00000024001f7210 */ /* 0x000fce0007ffe0ff */
[----:B0-----:R-:W-:Y:S01]  /*0c20*/  DMUL R32, R28, R20 ;  /* 0x000000141c207228 */ /* 0x001fe20000000000 */
[----:B-1----:R-:W-:-:S04]  /*0c30*/  IMAD.WIDE R28, R31, 0x8, R22 ;  /* 0x000000081f1c7825 */ /* 0x002fc800078e0216 */
[----:B------:R-:W-:Y:S02]  /*0c40*/  IMAD.WIDE R22, R3, 0x8, R6 ;  /* 0x0000000803167825 */ /* 0x000fe400078e0206 */
[----:B------:R0:W-:Y:S04]  /*0c50*/  STG.E.64 desc[UR4][R28.64+0x18], R32 ;  /* 0x000018201c007986 */ /* 0x0001e8000c101b04 */
[----:B------:R-:W2:Y:S04]  /*0c60*/  LDG.E.64 R8, desc[UR4][R8.64+0x8] ;  /* 0x0000080408087981 */ /* 0x000ea8000c1e1b00 */
[----:B------:R-:W2:Y:S01]  /*0c70*/  LDG.E.64 R10, desc[UR4][R10.64+0x8] ;  /* 0x000008040a0a7981 */ /* 0x000ea2000c1e1b00 */
[----:B------:R-:W-:-:S03]  /*0c80*/  IMAD.WIDE R30, R5, 0x8, R22 ;  /* 0x00000008051e7825 */ /* 0x000fc600078e0216 */
[----:B------:R-:W3:Y:S04]  /*0c90*/  LDG.E.64 R12, desc[UR4][R12.64+0x8] ;  /* 0x000008040c0c7981 */ /* 0x000ee8000c1e1b00 */
[----:B------:R-:W3:Y:S04]  /*0ca0*/  LDG.E.64 R14, desc[UR4][R14.64+0x8] ;  /* 0x000008040e0e7981 */ /* 0x000ee8000c1e1b00 */
[----:B------:R-:W4:Y:S04]  /*0cb0*/  LDG.E.64 R16, desc[UR4][R16.64+0x8] ;  /* 0x0000080410107981 */ /* 0x000f28000c1e1b00 */
[----:B------:R-:W4:Y:S04]  /*0cc0*/  LDG.E.64 R18, desc[UR4][R18.64+0x8] ;  /* 0x0000080412127981 */ /* 0x000f28000c1e1b00 */
[----:B------:R-:W5:Y:S04]  /*0cd0*/  LDG.E.64 R24, desc[UR4][R24.64+0x8] ;  /* 0x0000080418187981 */ /* 0x000f68000c1e1b00 */
[----:B------:R-:W5:Y:S04]  /*0ce0*/  LDG.E.64 R26, desc[UR4][R26.64+0x8] ;  /* 0x000008041a1a7981 */ /* 0x000f68000c1e1b00 */
[----:B------:R-:W0:Y:S04]  /*0cf0*/  LDG.E.64 R22, desc[UR4][R22.64+0x8] ;  /* 0x0000080416167981 */ /* 0x000e28000c1e1b00 */
[----:B------:R-:W0:Y:S01]  /*0d00*/  LDG.E.64 R30, desc[UR4][R30.64+0x8] ;  /* 0x000008041e1e7981 */ /* 0x000e22000c1e1b00 */
[----:B--2---:R-:W-:-:S02]  /*0d10*/  DADD R8, R8, R10 ;  /* 0x0000000008087229 */ /* 0x004fc4000000000a */
[----:B---3--:R-:W-:Y:S01]  /*0d20*/  DADD R10, R12, R14 ;  /* 0x000000000c0a7229 */ /* 0x008fe2000000000e */
[----:B------:R-:W2:Y:S01]  /*0d30*/  LDG.E.64 R14, desc[UR4][R6.64+0x18] ;  /* 0x00001804060e7981 */ /* 0x000ea2000c1e1b00 */
[----:B----4-:R-:W-:-:S03]  /*0d40*/  DADD R12, R16, R18 ;  /* 0x00000000100c7229 */ /* 0x010fc60000000012 */
[----:B------:R-:W3:Y:S01]  /*0d50*/  LDG.E.64 R18, desc[UR4][R6.64+0x30] ;  /* 0x0000300406127981 */ /* 0x000ee2000c1e1b00 */
[----:B-----5:R-:W-:-:S03]  /*0d60*/  DADD R16, R24, R26 ;  /* 0x0000000018107229 */ /* 0x020fc6000000001a */
[----:B------:R-:W4:Y:S04]  /*0d70*/  LDG.E.64 R24, desc[UR4][R6.64+0x10] ;  /* 0x0000100406187981 */ /* 0x000f28000c1e1b00 */
[----:B------:R-:W5:Y:S01]  /*0d80*/  LDG.E.64 R26, desc[UR4][R6.64+0x8] ;  /* 0x00000804061a7981 */ /* 0x000f62000c1e1b00 */
[----:B0-----:R-:W-:-:S03]  /*0d90*/  DADD R32, R22, R30 ;  /* 0x0000000016207229 */ /* 0x001fc6000000001e */
[----:B------:R-:W5:Y:S04]  /*0da0*/  LDG.E.64 R22, desc[UR4][R6.64+0x28] ;  /* 0x0000280406167981 */ /* 0x000f68000c1e1b00 */
[----:B------:R-:W5:Y:S01]  /*0db0*/  LDG.E.64 R30, desc[UR4][R6.64+0x20] ;  /* 0x00002004061e7981 */ /* 0x000f62000c1e1b00 */
[----:B------:R-:W-:-:S04]  /*0dc0*/  IADD3 R36, PT, PT, R36, 0x2, RZ ;  /* 0x0000000224247810 */ /* 0x000fc80007ffe0ff */
[----:B------:R-:W-:Y:S01]  /*0dd0*/  ISETP.GE.AND P0, PT, R36, R2, PT ;  /* 0x000000022400720c */ /* 0x000fe20003f06270 */
[----:B--2---:R-:W-:Y:S02]  /*0de0*/  DADD R10, R14, R10 ;  /* 0x000000000e0a7229 */ /* 0x004fe4000000000a */
[----:B---3--:R-:W-:-:S06]  /*0df0*/  DADD R16, R18, R16 ;  /* 0x0000000012107229 */ /* 0x008fcc0000000010 */
[----:B------:R-:W-:Y:S02]  /*0e00*/  DMUL R10, R10, 60 ;  /* 0x404e00000a0a7828 */ /* 0x000fe40000000000 */
[----:B----4-:R-:W-:Y:S02]  /*0e10*/  DADD R8, R24, R8 ;  /* 0x0000000018087229 */ /* 0x010fe40000000008 */
[----:B------:R-:W-:Y:S02]  /*0e20*/  DMUL R16, R16, 3 ;  /* 0x4008000010107828 */ /* 0x000fe40000000000 */
[----:B-----5:R-:W-:Y:S02]  /*0e30*/  DADD R26, R26, R32 ;  /* 0x000000001a1a7229 */ /* 0x020fe40000000020 */
[----:B------:R-:W-:Y:S02]  /*0e40*/  DADD R12, R22, R12 ;  /* 0x00000000160c7229 */ /* 0x000fe4000000000c */
[----:B------:R-:W-:-:S04]  /*0e50*/  DFMA R8, R8, 15, -R10 ;  /* 0x402e00000808782b */ /* 0x000fc8000000080a */
[----:B------:R-:W-:Y:S02]  /*0e60*/  DADD R26, R26, R26 ;  /* 0x000000001a1a7229 */ /* 0x000fe4000000001a */
[----:B------:R-:W-:-:S06]  /*0e70*/  DFMA R12, R12, 30, -R16 ;  /* 0x403e00000c0c782b */ /* 0x000fcc0000000810 */
[----:B------:R-:W-:Y:S02]  /*0e80*/  DADD R8, -R26, R8 ;  /* 0x000000001a087229 */ /* 0x000fe40000000108 */
[----:B------:R-:W-:-:S08]  /*0e90*/  DFMA R12, R30, 20, R12 ;  /* 0x403400001e0c782b */ /* 0x000fd0000000000c */
[----:B------:R-:W-:-:S08]  /*0ea0*/  DADD R8, R8, R12 ;  /* 0x0000000008087229 */ /* 0x000fd0000000000c */
[----:B------:R-:W-:-:S07]  /*0eb0*/  DMUL R8, R8, R20 ;  /* 0x0000001408087228 */ /* 0x000fce0000000000 */
[----:B------:R1:W-:Y:S01]  /*0ec0*/  STG.E.64 desc[UR4][R28.64+0x20], R8 ;  /* 0x000020081c007986 */ /* 0x0003e2000c101b04 */
[----:B------:R-:W-:Y:S05]  /*0ed0*/  @!P0 BRA `(.L_x_6) ;  /* 0xfffffff8007c8947 */ /* 0x000fea000383ffff */
[----:B------:R-:W-:Y:S05]  /*0ee0*/  EXIT ;  /* 0x000000000000794d */ /* 0x000fea0003800000 */
.L_x_7:
        /* <DEDUP_REMOVED lines=9> */
.L_x_9:


//--------------------- .nv.shared.reserved.0     --------------------------
	.section	.nv.shared.reserved.0,"aw",@nobits
	.weak		__nv_reservedSMEM_offset_0_alias
	.size		__nv_reservedSMEM_offset_0_alias, 0, 64
	.other		__nv_reservedSMEM_offset_0_alias,@"STO_CUDA_RESERVED_SHARED STV_DEFAULT"
__nv_reservedSMEM_offset_0_alias:
	.zero		0
	.zero		64


//--------------------- .nv.constant0._Z10initializePdS_diiii --------------------------
	.section	.nv.constant0._Z10initializePdS_diiii,"a",@progbits
	.sectionflags	@""
	.align	4
.nv.constant0._Z10initializePdS_diiii:
	.zero		936


//--------------------- .nv.constant0._Z13upstream_5_3dPPdS_S_diiii --------------------------
	.section	.nv.constant0._Z13upstream_5_3dPPdS_S_diiii,"a",@progbits
	.sectionflags	@""
	.align	4
.nv.constant0._Z13upstream_5_3dPPdS_S_diiii:
	.zero		944


//--------------------- SYMBOLS --------------------------

	.type		.nv.reservedSmem.offset0,@object
	.size		.nv.reservedSmem.offset0,0x4
